//
// Generated by NVIDIA NVVM Compiler
//
// Compiler Build ID: CL-36424714
// Cuda compilation tools, release 13.0, V13.0.88
// Based on NVVM 20.0.0
//

.version 9.0
.target sm_100
.address_size 64

	// .globl	_Z15ff_ms_tabulatedP7double2S0_PdPKdS3_S3_S3_S3_S3_
.const .align 8 .b8 box_min[24];
.const .align 8 .b8 box_max[24];
.const .align 8 .f64 sigt;
.const .align 4 .u32 vSize;
.const .align 4 .u32 lSize;
.const .align 4 .u32 nAmpfunc;
.const .align 8 .b8 fastConstCopy[64];

.visible .entry _Z15ff_ms_tabulatedP7double2S0_PdPKdS3_S3_S3_S3_S3_(
	.param .u64 .ptr .align 1 _Z15ff_ms_tabulatedP7double2S0_PdPKdS3_S3_S3_S3_S3__param_0,
	.param .u64 .ptr .align 1 _Z15ff_ms_tabulatedP7double2S0_PdPKdS3_S3_S3_S3_S3__param_1,
	.param .u64 .ptr .align 1 _Z15ff_ms_tabulatedP7double2S0_PdPKdS3_S3_S3_S3_S3__param_2,
	.param .u64 .ptr .align 1 _Z15ff_ms_tabulatedP7double2S0_PdPKdS3_S3_S3_S3_S3__param_3,
	.param .u64 .ptr .align 1 _Z15ff_ms_tabulatedP7double2S0_PdPKdS3_S3_S3_S3_S3__param_4,
	.param .u64 .ptr .align 1 _Z15ff_ms_tabulatedP7double2S0_PdPKdS3_S3_S3_S3_S3__param_5,
	.param .u64 .ptr .align 1 _Z15ff_ms_tabulatedP7double2S0_PdPKdS3_S3_S3_S3_S3__param_6,
	.param .u64 .ptr .align 1 _Z15ff_ms_tabulatedP7double2S0_PdPKdS3_S3_S3_S3_S3__param_7,
	.param .u64 .ptr .align 1 _Z15ff_ms_tabulatedP7double2S0_PdPKdS3_S3_S3_S3_S3__param_8
)
{
	.reg .pred 	%p<17>;
	.reg .b32 	%r<55>;
	.reg .b32 	%f<3>;
	.reg .b64 	%rd<36>;
	.reg .b64 	%fd<198>;

	ld.param.u64 	%rd2, [_Z15ff_ms_tabulatedP7double2S0_PdPKdS3_S3_S3_S3_S3__param_1];
	ld.param.u64 	%rd4, [_Z15ff_ms_tabulatedP7double2S0_PdPKdS3_S3_S3_S3_S3__param_3];
	ld.param.u64 	%rd5, [_Z15ff_ms_tabulatedP7double2S0_PdPKdS3_S3_S3_S3_S3__param_4];
	ld.param.u64 	%rd6, [_Z15ff_ms_tabulatedP7double2S0_PdPKdS3_S3_S3_S3_S3__param_5];
	ld.param.u64 	%rd7, [_Z15ff_ms_tabulatedP7double2S0_PdPKdS3_S3_S3_S3_S3__param_6];
	ld.param.u64 	%rd8, [_Z15ff_ms_tabulatedP7double2S0_PdPKdS3_S3_S3_S3_S3__param_7];
	ld.param.u64 	%rd9, [_Z15ff_ms_tabulatedP7double2S0_PdPKdS3_S3_S3_S3_S3__param_8];
	mov.u32 	%r7, %ctaid.x;
	mov.u32 	%r8, %ntid.x;
	mov.u32 	%r9, %tid.x;
	mad.lo.s32 	%r1, %r7, %r8, %r9;
	ld.const.u32 	%r2, [vSize];
	ld.const.u32 	%r10, [lSize];
	mul.lo.s32 	%r11, %r10, %r2;
	setp.ge.s32 	%p1, %r1, %r11;
	@%p1 bra 	$L__BB0_12;
	cvta.to.global.u64 	%rd10, %rd4;
	cvta.to.global.u64 	%rd11, %rd5;
	cvta.to.global.u64 	%rd12, %rd6;
	cvta.to.global.u64 	%rd13, %rd7;
	cvta.to.global.u64 	%rd14, %rd8;
	cvta.to.global.u64 	%rd15, %rd9;
	rem.s32 	%r12, %r1, %r2;
	mul.wide.s32 	%rd16, %r12, 8;
	add.s64 	%rd17, %rd10, %rd16;
	ld.global.f64 	%fd1, [%rd17];
	add.s64 	%rd18, %rd11, %rd16;
	ld.global.f64 	%fd2, [%rd18];
	add.s64 	%rd19, %rd12, %rd16;
	ld.global.f64 	%fd3, [%rd19];
	add.s64 	%rd20, %rd13, %rd16;
	ld.global.f64 	%fd26, [%rd20];
	add.s64 	%rd21, %rd14, %rd16;
	ld.global.f64 	%fd27, [%rd21];
	add.s64 	%rd22, %rd15, %rd16;
	ld.global.f64 	%fd28, [%rd22];
	setp.gtu.f64 	%p2, %fd26, 0d0000000000000000;
	ld.const.f64 	%fd29, [box_max];
	ld.const.f64 	%fd30, [fastConstCopy];
	ld.const.f64 	%fd31, [box_min];
	selp.f64 	%fd32, %fd30, %fd31, %p2;
	selp.f64 	%fd33, %fd29, %fd30, %p2;
	sub.f64 	%fd34, %fd33, %fd32;
	abs.f64 	%fd35, %fd26;
	div.rn.f64 	%fd36, %fd34, %fd35;
	setp.gtu.f64 	%p3, %fd27, 0d0000000000000000;
	ld.const.f64 	%fd37, [box_max+8];
	ld.const.f64 	%fd38, [fastConstCopy+8];
	ld.const.f64 	%fd39, [box_min+8];
	selp.f64 	%fd40, %fd38, %fd39, %p3;
	selp.f64 	%fd41, %fd37, %fd38, %p3;
	sub.f64 	%fd42, %fd41, %fd40;
	abs.f64 	%fd43, %fd27;
	div.rn.f64 	%fd44, %fd42, %fd43;
	setp.gtu.f64 	%p4, %fd28, 0d0000000000000000;
	ld.const.f64 	%fd45, [box_max+16];
	ld.const.f64 	%fd46, [fastConstCopy+16];
	ld.const.f64 	%fd47, [box_min+16];
	selp.f64 	%fd48, %fd46, %fd47, %p4;
	selp.f64 	%fd49, %fd45, %fd46, %p4;
	sub.f64 	%fd50, %fd49, %fd48;
	abs.f64 	%fd51, %fd28;
	div.rn.f64 	%fd52, %fd50, %fd51;
	min.f64 	%fd53, %fd36, %fd44;
	min.f64 	%fd54, %fd53, %fd52;
	mul.f64 	%fd55, %fd3, %fd46;
	fma.rn.f64 	%fd56, %fd2, %fd38, %fd55;
	fma.rn.f64 	%fd4, %fd1, %fd30, %fd56;
	ld.const.f64 	%fd57, [sigt];
	neg.f64 	%fd58, %fd57;
	mul.f64 	%fd5, %fd54, %fd58;
	fma.rn.f64 	%fd59, %fd5, 0d3FF71547652B82FE, 0d4338000000000000;
	{
	.reg .b32 %temp; 
	mov.b64 	{%r3, %temp}, %fd59;
	}
	mov.f64 	%fd60, 0dC338000000000000;
	add.rn.f64 	%fd61, %fd59, %fd60;
	fma.rn.f64 	%fd62, %fd61, 0dBFE62E42FEFA39EF, %fd5;
	fma.rn.f64 	%fd63, %fd61, 0dBC7ABC9E3B39803F, %fd62;
	fma.rn.f64 	%fd64, %fd63, 0d3E5ADE1569CE2BDF, 0d3E928AF3FCA213EA;
	fma.rn.f64 	%fd65, %fd64, %fd63, 0d3EC71DEE62401315;
	fma.rn.f64 	%fd66, %fd65, %fd63, 0d3EFA01997C89EB71;
	fma.rn.f64 	%fd67, %fd66, %fd63, 0d3F2A01A014761F65;
	fma.rn.f64 	%fd68, %fd67, %fd63, 0d3F56C16C1852B7AF;
	fma.rn.f64 	%fd69, %fd68, %fd63, 0d3F81111111122322;
	fma.rn.f64 	%fd70, %fd69, %fd63, 0d3FA55555555502A1;
	fma.rn.f64 	%fd71, %fd70, %fd63, 0d3FC5555555555511;
	fma.rn.f64 	%fd72, %fd71, %fd63, 0d3FE000000000000B;
	fma.rn.f64 	%fd73, %fd72, %fd63, 0d3FF0000000000000;
	fma.rn.f64 	%fd74, %fd73, %fd63, 0d3FF0000000000000;
	{
	.reg .b32 %temp; 
	mov.b64 	{%r4, %temp}, %fd74;
	}
	{
	.reg .b32 %temp; 
	mov.b64 	{%temp, %r5}, %fd74;
	}
	shl.b32 	%r13, %r3, 20;
	add.s32 	%r14, %r13, %r5;
	mov.b64 	%fd194, {%r4, %r14};
	{
	.reg .b32 %temp; 
	mov.b64 	{%temp, %r15}, %fd5;
	}
	mov.b32 	%f2, %r15;
	abs.f32 	%f1, %f2;
	setp.lt.f32 	%p5, %f1, 0f4086232B;
	@%p5 bra 	$L__BB0_4;
	setp.lt.f64 	%p6, %fd5, 0d0000000000000000;
	add.f64 	%fd75, %fd5, 0d7FF0000000000000;
	selp.f64 	%fd194, 0d0000000000000000, %fd75, %p6;
	setp.geu.f32 	%p7, %f1, 0f40874800;
	@%p7 bra 	$L__BB0_4;
	shr.u32 	%r16, %r3, 31;
	add.s32 	%r17, %r3, %r16;
	shr.s32 	%r18, %r17, 1;
	shl.b32 	%r19, %r18, 20;
	add.s32 	%r20, %r5, %r19;
	mov.b64 	%fd76, {%r4, %r20};
	sub.s32 	%r21, %r3, %r18;
	shl.b32 	%r22, %r21, 20;
	add.s32 	%r23, %r22, 1072693248;
	mov.b32 	%r24, 0;
	mov.b64 	%fd77, {%r24, %r23};
	mul.f64 	%fd194, %fd77, %fd76;
$L__BB0_4:
	mul.f64 	%fd78, %fd4, 0dC000000000000000;
	{
	.reg .b32 %temp; 
	mov.b64 	{%temp, %r25}, %fd78;
	}
	shl.b32 	%r26, %r25, 1;
	setp.gt.u32 	%p8, %r26, -2038431744;
	mov.f64 	%fd79, 0d0000000000000000;
	mul.rn.f64 	%fd80, %fd78, %fd79;
	selp.f64 	%fd10, %fd80, %fd78, %p8;
	{
	.reg .b32 %temp; 
	mov.b64 	{%r27, %temp}, %fd10;
	}
	{
	.reg .b32 %temp; 
	mov.b64 	{%temp, %r28}, %fd10;
	}
	add.s32 	%r29, %r28, 1048576;
	mov.b64 	%fd81, {%r27, %r29};
	cvt.rni.f64.f64 	%fd82, %fd81;
	cvt.rzi.s64.f64 	%rd23, %fd82;
	cvt.u32.u64 	%r30, %rd23;
	fma.rn.f64 	%fd83, %fd82, 0dBFE0000000000000, %fd10;
	mul.f64 	%fd84, %fd83, 0d3CA1A62633145C07;
	fma.rn.f64 	%fd85, %fd83, 0d400921FB54442D18, %fd84;
	mul.rn.f64 	%fd86, %fd85, %fd85;
	fma.rn.f64 	%fd87, %fd86, 0dBDA8FF8320FD8164, 0d3E21EEA7C1EF8528;
	fma.rn.f64 	%fd88, %fd87, %fd86, 0dBE927E4F8E06E6D9;
	fma.rn.f64 	%fd89, %fd88, %fd86, 0d3EFA01A019DDBCE9;
	fma.rn.f64 	%fd90, %fd89, %fd86, 0dBF56C16C16C15D47;
	fma.rn.f64 	%fd91, %fd90, %fd86, 0d3FA5555555555551;
	fma.rn.f64 	%fd92, %fd91, %fd86, 0dBFE0000000000000;
	fma.rn.f64 	%fd93, %fd92, %fd86, 0d3FF0000000000000;
	fma.rn.f64 	%fd94, %fd86, 0d3DE5DB65F9785EBA, 0dBE5AE5F12CB0D246;
	fma.rn.f64 	%fd95, %fd94, %fd86, 0d3EC71DE369ACE392;
	fma.rn.f64 	%fd96, %fd95, %fd86, 0dBF2A01A019DB62A1;
	fma.rn.f64 	%fd97, %fd96, %fd86, 0d3F81111111110818;
	fma.rn.f64 	%fd98, %fd97, %fd86, 0dBFC5555555555554;
	fma.rn.f64 	%fd99, %fd98, %fd86, 0d0000000000000000;
	fma.rn.f64 	%fd100, %fd99, %fd85, %fd85;
	and.b64  	%rd24, %rd23, 1;
	setp.eq.b64 	%p9, %rd24, 1;
	{
	.reg .b32 %temp; 
	mov.b64 	{%temp, %r31}, %fd100;
	}
	{
	.reg .b32 %temp; 
	mov.b64 	{%r32, %temp}, %fd100;
	}
	xor.b32  	%r33, %r31, -2147483648;
	mov.b64 	%fd101, {%r32, %r33};
	selp.f64 	%fd195, %fd93, %fd100, %p9;
	selp.f64 	%fd196, %fd101, %fd93, %p9;
	and.b32  	%r34, %r30, 2;
	setp.eq.s32 	%p10, %r34, 0;
	@%p10 bra 	$L__BB0_6;
	{
	.reg .b32 %temp; 
	mov.b64 	{%temp, %r35}, %fd195;
	}
	{
	.reg .b32 %temp; 
	mov.b64 	{%r36, %temp}, %fd195;
	}
	xor.b32  	%r37, %r35, -2147483648;
	mov.b64 	%fd195, {%r36, %r37};
	{
	.reg .b32 %temp; 
	mov.b64 	{%temp, %r38}, %fd196;
	}
	{
	.reg .b32 %temp; 
	mov.b64 	{%r39, %temp}, %fd196;
	}
	xor.b32  	%r40, %r38, -2147483648;
	mov.b64 	%fd196, {%r39, %r40};
$L__BB0_6:
	mov.f64 	%fd102, 0d0000000000000000;
	add.rn.f64 	%fd17, %fd196, %fd102;
	cvt.rzi.f64.f64 	%fd103, %fd10;
	setp.eq.f64 	%p11, %fd10, %fd103;
	mul.rn.f64 	%fd104, %fd10, %fd102;
	selp.f64 	%fd18, %fd104, %fd195, %p11;
	ld.const.f64 	%fd105, [fastConstCopy+24];
	ld.const.f64 	%fd106, [fastConstCopy+32];
	ld.const.f64 	%fd107, [fastConstCopy+40];
	mul.f64 	%fd108, %fd3, %fd107;
	fma.rn.f64 	%fd109, %fd2, %fd106, %fd108;
	fma.rn.f64 	%fd19, %fd1, %fd105, %fd109;
	{
	.reg .b32 %temp; 
	mov.b64 	{%temp, %r6}, %fd19;
	}
	abs.f64 	%fd20, %fd19;
	{
	.reg .b32 %temp; 
	mov.b64 	{%temp, %r41}, %fd20;
	}
	setp.gt.s32 	%p12, %r41, 1071801957;
	@%p12 bra 	$L__BB0_10;
	mul.f64 	%fd150, %fd19, %fd19;
	fma.rn.f64 	%fd151, %fd150, 0d3FB0066BDC1895E9, 0dBFB3823B180754AF;
	fma.rn.f64 	%fd152, %fd151, %fd150, 0d3FB11E52CC2F79AE;
	fma.rn.f64 	%fd153, %fd152, %fd150, 0dBF924EAF3526861B;
	fma.rn.f64 	%fd154, %fd153, %fd150, 0d3F91DF02A31E6CB7;
	fma.rn.f64 	%fd155, %fd154, %fd150, 0d3F847D18B0EEC6CC;
	fma.rn.f64 	%fd156, %fd155, %fd150, 0d3F8D0AF961BA53B0;
	fma.rn.f64 	%fd157, %fd156, %fd150, 0d3F91BF7734CF1C48;
	fma.rn.f64 	%fd158, %fd157, %fd150, 0d3F96E91483144EF7;
	fma.rn.f64 	%fd159, %fd158, %fd150, 0d3F9F1C6E0A4F9F81;
	fma.rn.f64 	%fd160, %fd159, %fd150, 0d3FA6DB6DC27FA92B;
	fma.rn.f64 	%fd161, %fd160, %fd150, 0d3FB333333320F91B;
	fma.rn.f64 	%fd162, %fd161, %fd150, 0d3FC5555555555F4D;
	mul.f64 	%fd163, %fd150, %fd162;
	fma.rn.f64 	%fd21, %fd163, %fd20, %fd20;
	setp.gt.s32 	%p16, %r6, -1;
	@%p16 bra 	$L__BB0_9;
	mov.f64 	%fd168, 0d3C91A62633145C07;
	add.rn.f64 	%fd169, %fd21, %fd168;
	mov.f64 	%fd170, 0d3FF921FB54442D18;
	add.rn.f64 	%fd197, %fd170, %fd169;
	bra.uni 	$L__BB0_11;
$L__BB0_9:
	mov.f64 	%fd164, 0dBC91A62633145C07;
	add.rn.f64 	%fd165, %fd21, %fd164;
	neg.f64 	%fd166, %fd165;
	mov.f64 	%fd167, 0d3FF921FB54442D18;
	add.rn.f64 	%fd197, %fd167, %fd166;
	bra.uni 	$L__BB0_11;
$L__BB0_10:
	mov.f64 	%fd110, 0d3FF0000000000000;
	sub.f64 	%fd111, %fd110, %fd20;
	{
	.reg .b32 %temp; 
	mov.b64 	{%r42, %temp}, %fd111;
	}
	{
	.reg .b32 %temp; 
	mov.b64 	{%temp, %r43}, %fd111;
	}
	add.s32 	%r44, %r43, -1048576;
	mov.b64 	%fd112, {%r42, %r44};
	rsqrt.approx.ftz.f64 	%fd113, %fd112;
	{
	.reg .b32 %temp; 
	mov.b64 	{%r45, %temp}, %fd113;
	}
	{
	.reg .b32 %temp; 
	mov.b64 	{%temp, %r46}, %fd113;
	}
	add.s32 	%r47, %r46, -1048576;
	mov.b64 	%fd114, {%r45, %r47};
	mul.f64 	%fd115, %fd112, %fd113;
	neg.f64 	%fd116, %fd115;
	fma.rn.f64 	%fd117, %fd115, %fd116, %fd112;
	fma.rn.f64 	%fd118, %fd117, %fd114, %fd115;
	neg.f64 	%fd119, %fd118;
	fma.rn.f64 	%fd120, %fd113, %fd119, 0d3FF0000000000000;
	fma.rn.f64 	%fd121, %fd120, %fd114, %fd114;
	fma.rn.f64 	%fd122, %fd118, %fd119, %fd112;
	fma.rn.f64 	%fd123, %fd122, %fd121, %fd118;
	{
	.reg .b32 %temp; 
	mov.b64 	{%r48, %temp}, %fd123;
	}
	{
	.reg .b32 %temp; 
	mov.b64 	{%temp, %r49}, %fd123;
	}
	add.s32 	%r50, %r49, 1048576;
	mov.b64 	%fd124, {%r48, %r50};
	fma.rn.f64 	%fd125, %fd111, 0d3EC715B371155F70, 0dBEBAC2FE66FAAC4B;
	fma.rn.f64 	%fd126, %fd125, %fd111, 0d3ED9A9B88EFCD9B8;
	fma.rn.f64 	%fd127, %fd126, %fd111, 0d3EDD0F40A8A0C4C3;
	fma.rn.f64 	%fd128, %fd127, %fd111, 0d3EF46D4CFA9E0E1F;
	fma.rn.f64 	%fd129, %fd128, %fd111, 0d3F079C168D1E2422;
	fma.rn.f64 	%fd130, %fd129, %fd111, 0d3F1C9A88C3BCA540;
	fma.rn.f64 	%fd131, %fd130, %fd111, 0d3F31C4E64BD476DF;
	fma.rn.f64 	%fd132, %fd131, %fd111, 0d3F46E8BA60009C8F;
	fma.rn.f64 	%fd133, %fd132, %fd111, 0d3F5F1C71C62B05A2;
	fma.rn.f64 	%fd134, %fd133, %fd111, 0d3F76DB6DB6DC9F2C;
	fma.rn.f64 	%fd135, %fd134, %fd111, 0d3F9333333333329C;
	fma.rn.f64 	%fd136, %fd135, %fd111, 0d3FB5555555555555;
	setp.lt.s32 	%p13, %r43, 1;
	mov.f64 	%fd137, 0d0000000000000000;
	mul.rn.f64 	%fd138, %fd20, %fd137;
	mul.f64 	%fd139, %fd111, %fd136;
	fma.rn.f64 	%fd140, %fd139, %fd124, %fd124;
	selp.f64 	%fd141, %fd138, %fd140, %p13;
	setp.lt.s32 	%p14, %r43, 0;
	mov.f64 	%fd142, 0d7FF0000000000000;
	mul.rn.f64 	%fd143, %fd141, %fd142;
	selp.f64 	%fd144, %fd143, %fd141, %p14;
	setp.lt.s32 	%p15, %r6, 0;
	mov.f64 	%fd145, 0dBCA1A62633145C07;
	add.rn.f64 	%fd146, %fd144, %fd145;
	neg.f64 	%fd147, %fd146;
	mov.f64 	%fd148, 0d400921FB54442D18;
	add.rn.f64 	%fd149, %fd148, %fd147;
	selp.f64 	%fd197, %fd149, %fd144, %p15;
$L__BB0_11:
	ld.param.u64 	%rd35, [_Z15ff_ms_tabulatedP7double2S0_PdPKdS3_S3_S3_S3_S3__param_2];
	ld.param.u64 	%rd34, [_Z15ff_ms_tabulatedP7double2S0_PdPKdS3_S3_S3_S3_S3__param_0];
	ld.const.u32 	%r51, [nAmpfunc];
	add.s32 	%r52, %r51, -1;
	cvt.rn.f64.s32 	%fd171, %r52;
	mul.f64 	%fd172, %fd197, %fd171;
	div.rn.f64 	%fd173, %fd172, 0d400921FB54442D18;
	cvt.rni.s32.f64 	%r53, %fd173;
	cvta.to.global.u64 	%rd25, %rd35;
	mul.wide.s32 	%rd26, %r53, 8;
	add.s64 	%rd27, %rd25, %rd26;
	ld.global.f64 	%fd174, [%rd27];
	mul.f64 	%fd175, %fd194, %fd174;
	div.s32 	%r54, %r1, %r2;
	cvta.to.global.u64 	%rd28, %rd2;
	mul.wide.s32 	%rd29, %r54, 16;
	add.s64 	%rd30, %rd28, %rd29;
	ld.global.v2.f64 	{%fd176, %fd177}, [%rd30];
	ld.const.f64 	%fd178, [fastConstCopy+48];
	neg.f64 	%fd179, %fd177;
	ld.const.f64 	%fd180, [fastConstCopy+56];
	mul.f64 	%fd181, %fd180, %fd179;
	fma.rn.f64 	%fd182, %fd176, %fd178, %fd181;
	mul.f64 	%fd183, %fd177, %fd178;
	fma.rn.f64 	%fd184, %fd176, %fd180, %fd183;
	neg.f64 	%fd185, %fd18;
	mul.f64 	%fd186, %fd184, %fd185;
	fma.rn.f64 	%fd187, %fd17, %fd182, %fd186;
	cvta.to.global.u64 	%rd31, %rd34;
	mul.wide.s32 	%rd32, %r1, 16;
	add.s64 	%rd33, %rd31, %rd32;
	ld.global.v2.f64 	{%fd188, %fd189}, [%rd33];
	fma.rn.f64 	%fd190, %fd175, %fd187, %fd188;
	mul.f64 	%fd191, %fd18, %fd182;
	fma.rn.f64 	%fd192, %fd17, %fd184, %fd191;
	fma.rn.f64 	%fd193, %fd175, %fd192, %fd189;
	st.global.v2.f64 	[%rd33], {%fd190, %fd193};
$L__BB0_12:
	ret;

}


// ===== COMPILED SASS (sm_100) =====

	.target	sm_100

	.elftype	@"ET_EXEC"


//--------------------- .note.nv.tkinfo           --------------------------
	.section	.note.nv.tkinfo,"",@"SHT_NOTE"
	.sectionflags	@"SHF_NOTE_NV_TKINFO"
	.tkinfo
        /*0018*/ 	.word	0x00000002
        /*0030*/ 	.string	""
        /*0030*/ 	.string	"ptxas"
        /*0030*/ 	.string	"Cuda compilation tools, release 13.0, V13.0.88"
        /*0030*/ 	.string	"Build cuda_13.0.r13.0/compiler.36424714_0"
        /*0030*/ 	.string	"-arch sm_100 -m 64 "



//--------------------- .note.nv.cuinfo           --------------------------
	.section	.note.nv.cuinfo,"",@"SHT_NOTE"
	.sectionflags	@"SHF_NOTE_NV_CUINFO"
        /*0018*/ 	.short	0x0002
        /*001a*/ 	.short	0x0064
        /*001c*/ 	.short	0x0082
	.zero		2


//--------------------- .nv.info                  --------------------------
	.section	.nv.info,"",@"SHT_CUDA_INFO"
	.align	4


	//----- nvinfo : EIATTR_REGCOUNT
	.align		4
        /*0000*/ 	.byte	0x04, 0x2f
        /*0002*/ 	.short	(.L_8 - .L_7)
	.align		4
.L_7:
        /*0004*/ 	.word	index@(_Z15ff_ms_tabulatedP7double2S0_PdPKdS3_S3_S3_S3_S3_)
        /*0008*/ 	.word	0x00000024


	//----- nvinfo : EIATTR_FRAME_SIZE
	.align		4
.L_8:
        /*000c*/ 	.byte	0x04, 0x11
        /*000e*/ 	.short	(.L_10 - .L_9)
	.align		4
.L_9:
        /*0010*/ 	.word	index@($__internal_0_$__cuda_sm20_div_rn_f64_full)
        /*0014*/ 	.word	0x00000000


	//----- nvinfo : EIATTR_FRAME_SIZE
	.align		4
.L_10:
        /*0018*/ 	.byte	0x04, 0x11
        /*001a*/ 	.short	(.L_12 - .L_11)
	.align		4
.L_11:
        /*001c*/ 	.word	index@(_Z15ff_ms_tabulatedP7double2S0_PdPKdS3_S3_S3_S3_S3_)
        /*0020*/ 	.word	0x00000000


	//----- nvinfo : EIATTR_MIN_STACK_SIZE
	.align		4
.L_12:
        /*0024*/ 	.byte	0x04, 0x12
        /*0026*/ 	.short	(.L_14 - .L_13)
	.align		4
.L_13:
        /*0028*/ 	.word	index@(_Z15ff_ms_tabulatedP7double2S0_PdPKdS3_S3_S3_S3_S3_)
        /*002c*/ 	.word	0x00000000
.L_14:


//--------------------- .nv.compat                --------------------------
	.section	.nv.compat,"",@"SHT_CUDA_COMPAT_INFO"
	.align	4
        /*0000*/ 	.byte	0x02, 0x09, 0x00, 0x00, 0x02, 0x02, 0x01, 0x00, 0x02, 0x05, 0x05, 0x00, 0x03, 0x07, 0x01, 0x01
        /*0010*/ 	.byte	0x02, 0x03, 0x00, 0x00, 0x02, 0x06, 0x01, 0x00, 0x04, 0x0b, 0x08, 0x00, 0x01, 0x00, 0x00, 0x00
        /*0020*/ 	.byte	0x00, 0x00, 0x00, 0x00


//--------------------- .nv.info._Z15ff_ms_tabulatedP7double2S0_PdPKdS3_S3_S3_S3_S3_ --------------------------
	.section	.nv.info._Z15ff_ms_tabulatedP7double2S0_PdPKdS3_S3_S3_S3_S3_,"",@"SHT_CUDA_INFO"
	.sectionflags	@""
	.align	4


	//----- nvinfo : EIATTR_CUDA_API_VERSION
	.align		4
        /*0000*/ 	.byte	0x04, 0x37
        /*0002*/ 	.short	(.L_16 - .L_15)
.L_15:
        /*0004*/ 	.word	0x00000082


	//----- nvinfo : EIATTR_KPARAM_INFO
	.align		4
.L_16:
        /*0008*/ 	.byte	0x04, 0x17
        /*000a*/ 	.short	(.L_18 - .L_17)
.L_17:
        /*000c*/ 	.word	0x00000000
        /*0010*/ 	.short	0x0008
        /*0012*/ 	.short	0x0040
        /*0014*/ 	.byte	0x00, 0xf5, 0x21, 0x00


	//----- nvinfo : EIATTR_KPARAM_INFO
	.align		4
.L_18:
        /*0018*/ 	.byte	0x04, 0x17
        /*001a*/ 	.short	(.L_20 - .L_19)
.L_19:
        /*001c*/ 	.word	0x00000000
        /*0020*/ 	.short	0x0007
        /*0022*/ 	.short	0x0038
        /*0024*/ 	.byte	0x00, 0xf5, 0x21, 0x00


	//----- nvinfo : EIATTR_KPARAM_INFO
	.align		4
.L_20:
        /*0028*/ 	.byte	0x04, 0x17
        /*002a*/ 	.short	(.L_22 - .L_21)
.L_21:
        /*002c*/ 	.word	0x00000000
        /*0030*/ 	.short	0x0006
        /*0032*/ 	.short	0x0030
        /*0034*/ 	.byte	0x00, 0xf5, 0x21, 0x00


	//----- nvinfo : EIATTR_KPARAM_INFO
	.align		4
.L_22:
        /*0038*/ 	.byte	0x04, 0x17
        /*003a*/ 	.short	(.L_24 - .L_23)
.L_23:
        /*003c*/ 	.word	0x00000000
        /*0040*/ 	.short	0x0005
        /*0042*/ 	.short	0x0028
        /*0044*/ 	.byte	0x00, 0xf5, 0x21, 0x00


	//----- nvinfo : EIATTR_KPARAM_INFO
	.align		4
.L_24:
        /*0048*/ 	.byte	0x04, 0x17
        /*004a*/ 	.short	(.L_26 - .L_25)
.L_25:
        /*004c*/ 	.word	0x00000000
        /*0050*/ 	.short	0x0004
        /*0052*/ 	.short	0x0020
        /*0054*/ 	.byte	0x00, 0xf5, 0x21, 0x00


	//----- nvinfo : EIATTR_KPARAM_INFO
	.align		4
.L_26:
        /*0058*/ 	.byte	0x04, 0x17
        /*005a*/ 	.short	(.L_28 - .L_27)
.L_27:
        /*005c*/ 	.word	0x00000000
        /*0060*/ 	.short	0x0003
        /*0062*/ 	.short	0x0018
        /*0064*/ 	.byte	0x00, 0xf5, 0x21, 0x00


	//----- nvinfo : EIATTR_KPARAM_INFO
	.align		4
.L_28:
        /*0068*/ 	.byte	0x04, 0x17
        /*006a*/ 	.short	(.L_30 - .L_29)
.L_29:
        /*006c*/ 	.word	0x00000000
        /*0070*/ 	.short	0x0002
        /*0072*/ 	.short	0x0010
        /*0074*/ 	.byte	0x00, 0xf5, 0x21, 0x00


	//----- nvinfo : EIATTR_KPARAM_INFO
	.align		4
.L_30:
        /*0078*/ 	.byte	0x04, 0x17
        /*007a*/ 	.short	(.L_32 - .L_31)
.L_31:
        /*007c*/ 	.word	0x00000000
        /*0080*/ 	.short	0x0001
        /*0082*/ 	.short	0x0008
        /*0084*/ 	.byte	0x00, 0xf5, 0x21, 0x00


	//----- nvinfo : EIATTR_KPARAM_INFO
	.align		4
.L_32:
        /*0088*/ 	.byte	0x04, 0x17
        /*008a*/ 	.short	(.L_34 - .L_33)
.L_33:
        /*008c*/ 	.word	0x00000000
        /*0090*/ 	.short	0x0000
        /*0092*/ 	.short	0x0000
        /*0094*/ 	.byte	0x00, 0xf5, 0x21, 0x00


	//----- nvinfo : EIATTR_SPARSE_MMA_MASK
	.align		4
.L_34:
        /*0098*/ 	.byte	0x03, 0x50
        /*009a*/ 	.short	0x0000


	//----- nvinfo : EIATTR_MAXREG_COUNT
	.align		4
        /*009c*/ 	.byte	0x03, 0x1b
        /*009e*/ 	.short	0x00ff


	//----- nvinfo : EIATTR_MERCURY_ISA_VERSION
	.align		4
        /*00a0*/ 	.byte	0x03, 0x5f
        /*00a2*/ 	.short	0x0101


	//----- nvinfo : EIATTR_VRC_CTA_INIT_COUNT
	.align		4
        /*00a4*/ 	.byte	0x02, 0x4a
	.zero		1
	.zero		1


	//----- nvinfo : EIATTR_EXIT_INSTR_OFFSETS
	.align		4
        /*00a8*/ 	.byte	0x04, 0x1c
        /*00aa*/ 	.short	(.L_36 - .L_35)


	//   ....[0]....
.L_35:
        /*00ac*/ 	.word	0x00000080


	//   ....[1]....
        /*00b0*/ 	.word	0x00001f70


	//----- nvinfo : EIATTR_CRS_STACK_SIZE
	.align		4
.L_36:
        /*00b4*/ 	.byte	0x04, 0x1e
        /*00b6*/ 	.short	(.L_38 - .L_37)
.L_37:
        /*00b8*/ 	.word	0x00000000


	//----- nvinfo : EIATTR_CBANK_PARAM_SIZE
	.align		4
.L_38:
        /*00bc*/ 	.byte	0x03, 0x19
        /*00be*/ 	.short	0x0048


	//----- nvinfo : EIATTR_PARAM_CBANK
	.align		4
        /*00c0*/ 	.byte	0x04, 0x0a
        /*00c2*/ 	.short	(.L_40 - .L_39)
	.align		4
.L_39:
        /*00c4*/ 	.word	index@(.nv.constant0._Z15ff_ms_tabulatedP7double2S0_PdPKdS3_S3_S3_S3_S3_)
        /*00c8*/ 	.short	0x0380
        /*00ca*/ 	.short	0x0048


	//----- nvinfo : EIATTR_SW_WAR
	.align		4
.L_40:
        /*00cc*/ 	.byte	0x04, 0x36
        /*00ce*/ 	.short	(.L_42 - .L_41)
.L_41:
        /*00d0*/ 	.word	0x00000008
.L_42:


//--------------------- .nv.callgraph             --------------------------
	.section	.nv.callgraph,"",@"SHT_CUDA_CALLGRAPH"
	.align	4
	.sectionentsize	8
	.align		4
        /*0000*/ 	.word	0x00000000
	.align		4
        /*0004*/ 	.word	0xffffffff
	.align		4
        /*0008*/ 	.word	0x00000000
	.align		4
        /*000c*/ 	.word	0xfffffffe
	.align		4
        /*0010*/ 	.word	0x00000000
	.align		4
        /*0014*/ 	.word	0xfffffffd
	.align		4
        /*0018*/ 	.word	0x00000000
	.align		4
        /*001c*/ 	.word	0xfffffffc


//--------------------- .nv.constant3             --------------------------
	.section	.nv.constant3,"a",@progbits
	.align	8
.nv.constant3:
	.type		box_min,@object
	.size		box_min,(box_max - box_min)
box_min:
	.zero		24
	.type		box_max,@object
	.size		box_max,(sigt - box_max)
box_max:
	.zero		24
	.type		sigt,@object
	.size		sigt,(vSize - sigt)
sigt:
	.zero		8
	.type		vSize,@object
	.size		vSize,(lSize - vSize)
vSize:
	.zero		4
	.type		lSize,@object
	.size		lSize,(nAmpfunc - lSize)
lSize:
	.zero		4
	.type		nAmpfunc,@object
	.size		nAmpfunc,(.L_5 - nAmpfunc)
nAmpfunc:
	.zero		4
.L_5:
	.zero		4
	.type		fastConstCopy,@object
	.size		fastConstCopy,(.L_6 - fastConstCopy)
fastConstCopy:
	.zero		64
.L_6:


//--------------------- .text._Z15ff_ms_tabulatedP7double2S0_PdPKdS3_S3_S3_S3_S3_ --------------------------
	.section	.text._Z15ff_ms_tabulatedP7double2S0_PdPKdS3_S3_S3_S3_S3_,"ax",@progbits
	.align	128
        .global         _Z15ff_ms_tabulatedP7double2S0_PdPKdS3_S3_S3_S3_S3_
        .type           _Z15ff_ms_tabulatedP7double2S0_PdPKdS3_S3_S3_S3_S3_,@function
        .size           _Z15ff_ms_tabulatedP7double2S0_PdPKdS3_S3_S3_S3_S3_,(.L_x_19 - _Z15ff_ms_tabulatedP7double2S0_PdPKdS3_S3_S3_S3_S3_)
        .other          _Z15ff_ms_tabulatedP7double2S0_PdPKdS3_S3_S3_S3_S3_,@"STO_CUDA_ENTRY STV_DEFAULT"
_Z15ff_ms_tabulatedP7double2S0_PdPKdS3_S3_S3_S3_S3_:
.text._Z15ff_ms_tabulatedP7double2S0_PdPKdS3_S3_S3_S3_S3_:
[----:B------:R-:W-:Y:S01]  /*0000*/  LDC R1, c[0x0][0x37c] ;  /* 0x0000df00ff017b82 */ /* 0x000fe20000000800 */
[----:B------:R-:W0:Y:S07]  /*0010*/  S2R R5, SR_TID.X ;  /* 0x0000000000057919 */ /* 0x000e2e0000002100 */
[----:B------:R-:W0:Y:S08]  /*0020*/  S2UR UR4, SR_CTAID.X ;  /* 0x00000000000479c3 */ /* 0x000e300000002500 */
[----:B------:R-:W0:Y:S08]  /*0030*/  LDC R4, c[0x0][0x360] ;  /* 0x0000d800ff047b82 */ /* 0x000e300000000800 */
[----:B------:R-:W1:Y:S01]  /*0040*/  LDC.64 R2, c[0x3][0x38] ;  /* 0x00c00e00ff027b82 */ /* 0x000e620000000a00 */
[----:B0-----:R-:W-:-:S02]  /*0050*/  IMAD R4, R4, UR4, R5 ;  /* 0x0000000404047c24 */ /* 0x001fc4000f8e0205 */
[----:B-1----:R-:W-:-:S05]  /*0060*/  IMAD R3, R3, R2, RZ ;  /* 0x0000000203037224 */ /* 0x002fca00078e02ff */
[----:B------:R-:W-:-:S13]  /*0070*/  ISETP.GE.AND P0, PT, R4, R3, PT ;  /* 0x000000030400720c */ /* 0x000fda0003f06270 */
[----:B------:R-:W-:Y:S05]  /*0080*/  @P0 EXIT ;  /* 0x000000000000094d */ /* 0x000fea0003800000 */
[----:B------:R-:W-:Y:S01]  /*0090*/  IABS R3, R2 ;  /* 0x0000000200037213 */ /* 0x000fe20000000000 */
[----:B------:R-:W0:Y:S01]  /*00a0*/  LDCU.64 UR6, c[0x0][0x358] ;  /* 0x00006b00ff0677ac */ /* 0x000e220008000a00 */
[----:B------:R-:W-:Y:S01]  /*00b0*/  ISETP.GE.AND P2, PT, R4, RZ, PT ;  /* 0x000000ff0400720c */ /* 0x000fe20003f46270 */
[----:B------:R-:W1:Y:S01]  /*00c0*/  LDC.64 R20, c[0x0][0x398] ;  /* 0x0000e600ff147b82 */ /* 0x000e620000000a00 */
[----:B------:R-:W2:Y:S01]  /*00d0*/  I2F.RP R0, R3 ;  /* 0x0000000300007306 */ /* 0x000ea20000209400 */
[----:B------:R-:W3:Y:S06]  /*00e0*/  LDCU.64 UR4, c[0x3][URZ] ;  /* 0x00c00000ff0477ac */ /* 0x000eec0008000a00 */
[----:B------:R-:W4:Y:S01]  /*00f0*/  LDC.64 R18, c[0x0][0x3a0] ;  /* 0x0000e800ff127b82 */ /* 0x000f220000000a00 */
[----:B--2---:R-:W2:Y:S07]  /*0100*/  MUFU.RCP R0, R0 ;  /* 0x0000000000007308 */ /* 0x004eae0000001000 */
[----:B------:R-:W3:Y:S08]  /*0110*/  LDC.64 R16, c[0x0][0x3a8] ;  /* 0x0000ea00ff107b82 */ /* 0x000ef00000000a00 */
[----:B------:R-:W3:Y:S01]  /*0120*/  LDC.64 R14, c[0x0][0x3b8] ;  /* 0x0000ee00ff0e7b82 */ /* 0x000ee20000000a00 */
[----:B--2---:R-:W-:-:S07]  /*0130*/  VIADD R6, R0, 0xffffffe ;  /* 0x0ffffffe00067836 */ /* 0x004fce0000000000 */
[----:B------:R-:W2:Y:S01]  /*0140*/  LDC.64 R12, c[0x0][0x3c0] ;  /* 0x0000f000ff0c7b82 */ /* 0x000ea20000000a00 */
[----:B------:R0:W1:Y:S07]  /*0150*/  F2I.FTZ.U32.TRUNC.NTZ R7, R6 ;  /* 0x0000000600077305 */ /* 0x00006e000021f000 */
[----:B------:R-:W2:Y:S01]  /*0160*/  LDC.64 R10, c[0x3][0x48] ;  /* 0x00c01200ff0a7b82 */ /* 0x000ea20000000a00 */
[----:B0-----:R-:W-:Y:S02]  /*0170*/  IMAD.MOV.U32 R6, RZ, RZ, RZ ;  /* 0x000000ffff067224 */ /* 0x001fe400078e00ff */
[----:B-1----:R-:W-:-:S04]  /*0180*/  IMAD.MOV R8, RZ, RZ, -R7 ;  /* 0x000000ffff087224 */ /* 0x002fc800078e0a07 */
[----:B------:R-:W-:Y:S01]  /*0190*/  IMAD R5, R8, R3, RZ ;  /* 0x0000000308057224 */ /* 0x000fe200078e02ff */
[----:B------:R-:W-:-:S03]  /*01a0*/  IABS R8, R4 ;  /* 0x0000000400087213 */ /* 0x000fc60000000000 */
[----:B------:R-:W-:-:S06]  /*01b0*/  IMAD.HI.U32 R7, R7, R5, R6 ;  /* 0x0000000507077227 */ /* 0x000fcc00078e0006 */
[----:B------:R-:W-:-:S04]  /*01c0*/  IMAD.HI.U32 R7, R7, R8, RZ ;  /* 0x0000000807077227 */ /* 0x000fc800078e00ff */
[----:B------:R-:W-:-:S04]  /*01d0*/  IMAD.MOV R7, RZ, RZ, -R7 ;  /* 0x000000ffff077224 */ /* 0x000fc800078e0a07 */
[C---:B------:R-:W-:Y:S02]  /*01e0*/  IMAD R0, R3.reuse, R7, R8 ;  /* 0x0000000703007224 */ /* 0x040fe400078e0208 */
[----:B------:R-:W0:Y:S03]  /*01f0*/  LDC.64 R6, c[0x0][0x3b0] ;  /* 0x0000ec00ff067b82 */ /* 0x000e260000000a00 */
[----:B------:R-:W-:-:S13]  /*0200*/  ISETP.GT.U32.AND P0, PT, R3, R0, PT ;  /* 0x000000000300720c */ /* 0x000fda0003f04070 */
[----:B------:R-:W-:Y:S01]  /*0210*/  @!P0 IMAD.IADD R0, R0, 0x1, -R3 ;  /* 0x0000000100008824 */ /* 0x000fe200078e0a03 */
[----:B------:R-:W-:-:S04]  /*0220*/  ISETP.NE.AND P0, PT, R2, RZ, PT ;  /* 0x000000ff0200720c */ /* 0x000fc80003f05270 */
[----:B------:R-:W-:-:S13]  /*0230*/  ISETP.GT.U32.AND P1, PT, R3, R0, PT ;  /* 0x000000000300720c */ /* 0x000fda0003f24070 */
[----:B------:R-:W-:-:S04]  /*0240*/  @!P1 IMAD.IADD R0, R0, 0x1, -R3 ;  /* 0x0000000100009824 */ /* 0x000fc800078e0a03 */
[----:B------:R-:W-:-:S04]  /*0250*/  IMAD.MOV.U32 R5, RZ, RZ, R0 ;  /* 0x000000ffff057224 */ /* 0x000fc800078e0000 */
[----:B------:R-:W-:Y:S01]  /*0260*/  @!P2 IMAD.MOV R5, RZ, RZ, -R5 ;  /* 0x000000ffff05a224 */ /* 0x000fe200078e0a05 */
[----:B------:R-:W-:-:S05]  /*0270*/  @!P0 LOP3.LUT R5, RZ, R2, RZ, 0x33, !PT ;  /* 0x00000002ff058212 */ /* 0x000fca00078e33ff */
[----:B0-----:R-:W-:-:S06]  /*0280*/  IMAD.WIDE R2, R5, 0x8, R6 ;  /* 0x0000000805027825 */ /* 0x001fcc00078e0206 */
[----:B------:R-:W2:Y:S01]  /*0290*/  LDG.E.64 R2, desc[UR6][R2.64] ;  /* 0x0000000602027981 */ /* 0x000ea2000c1e1b00 */
[----:B------:R-:W-:-:S04]  /*02a0*/  IMAD.WIDE R20, R5, 0x8, R20 ;  /* 0x0000000805147825 */ /* 0x000fc800078e0214 */
[C---:B----4-:R-:W-:Y:S02]  /*02b0*/  IMAD.WIDE R18, R5.reuse, 0x8, R18 ;  /* 0x0000000805127825 */ /* 0x050fe400078e0212 */
[----:B------:R-:W5:Y:S02]  /*02c0*/  LDG.E.64 R20, desc[UR6][R20.64] ;  /* 0x0000000614147981 */ /* 0x000f64000c1e1b00 */
[C---:B---3--:R-:W-:Y:S02]  /*02d0*/  IMAD.WIDE R16, R5.reuse, 0x8, R16 ;  /* 0x0000000805107825 */ /* 0x048fe400078e0210 */
[----:B------:R-:W5:Y:S02]  /*02e0*/  LDG.E.64 R18, desc[UR6][R18.64] ;  /* 0x0000000612127981 */ /* 0x000f64000c1e1b00 */
[C---:B------:R-:W-:Y:S02]  /*02f0*/  IMAD.WIDE R14, R5.reuse, 0x8, R14 ;  /* 0x00000008050e7825 */ /* 0x040fe400078e020e */
[----:B------:R-:W5:Y:S02]  /*0300*/  LDG.E.64 R16, desc[UR6][R16.64] ;  /* 0x0000000610107981 */ /* 0x000f64000c1e1b00 */
[----:B--2---:R-:W-:-:S02]  /*0310*/  IMAD.WIDE R12, R5, 0x8, R12 ;  /* 0x00000008050c7825 */ /* 0x004fc400078e020c */
[----:B------:R-:W5:Y:S04]  /*0320*/  LDG.E.64 R14, desc[UR6][R14.64] ;  /* 0x000000060e0e7981 */ /* 0x000f68000c1e1b00 */
[----:B------:R-:W5:Y:S01]  /*0330*/  LDG.E.64 R12, desc[UR6][R12.64] ;  /* 0x000000060c0c7981 */ /* 0x000f62000c1e1b00 */
[----:B------:R-:W-:Y:S01]  /*0340*/  IMAD.MOV.U32 R22, RZ, RZ, 0x1 ;  /* 0x00000001ff167424 */ /* 0x000fe200078e00ff */
[----:B------:R-:W-:Y:S01]  /*0350*/  BSSY.RECONVERGENT B0, `(.L_x_0) ;  /* 0x0000019000007945 */ /* 0x000fe20003800200 */
[----:B------:R-:W-:-:S06]  /*0360*/  DADD R6, -RZ, |R2| ;  /* 0x00000000ff067229 */ /* 0x000fcc0000000502 */
[----:B------:R-:W0:Y:S01]  /*0370*/  MUFU.RCP64H R23, R7 ;  /* 0x0000000700177308 */ /* 0x000e220000001800 */
[----:B------:R-:W-:-:S06]  /*0380*/  DSETP.GTU.AND P0, PT, R2, RZ, PT ;  /* 0x000000ff0200722a */ /* 0x000fcc0003f0c000 */
[----:B------:R-:W-:Y:S02]  /*0390*/  FSEL R8, R10, UR4, P0 ;  /* 0x000000040a087c08 */ /* 0x000fe40008000000 */
[----:B------:R-:W-:-:S06]  /*03a0*/  FSEL R9, R11, UR5, P0 ;  /* 0x000000050b097c08 */ /* 0x000fcc0008000000 */
[----:B------:R-:W1:Y:S01]  /*03b0*/  @P0 LDC R10, c[0x3][0x18] ;  /* 0x00c00600ff0a0b82 */ /* 0x000e620000000800 */
[----:B0-----:R-:W-:-:S07]  /*03c0*/  DFMA R24, -|R2|, R22, 1 ;  /* 0x3ff000000218742b */ /* 0x001fce0000000316 */
[----:B------:R-:W1:Y:S01]  /*03d0*/  @P0 LDC R11, c[0x3][0x1c] ;  /* 0x00c00700ff0b0b82 */ /* 0x000e620000000800 */
[----:B------:R-:W-:-:S08]  /*03e0*/  DFMA R24, R24, R24, R24 ;  /* 0x000000181818722b */ /* 0x000fd00000000018 */
[----:B------:R-:W-:-:S08]  /*03f0*/  DFMA R22, R22, R24, R22 ;  /* 0x000000181616722b */ /* 0x000fd00000000016 */
[----:B------:R-:W-:Y:S02]  /*0400*/  DFMA R24, -|R2|, R22, 1 ;  /* 0x3ff000000218742b */ /* 0x000fe40000000316 */
[----:B-1----:R-:W-:-:S06]  /*0410*/  DADD R10, R10, -R8 ;  /* 0x000000000a0a7229 */ /* 0x002fcc0000000808 */
[----:B------:R-:W-:-:S08]  /*0420*/  DFMA R22, R22, R24, R22 ;  /* 0x000000181616722b */ /* 0x000fd00000000016 */
[----:B------:R-:W-:-:S08]  /*0430*/  DMUL R8, R10, R22 ;  /* 0x000000160a087228 */ /* 0x000fd00000000000 */
[----:B------:R-:W-:-:S08]  /*0440*/  DFMA R2, -|R2|, R8, R10 ;  /* 0x000000080202722b */ /* 0x000fd0000000030a */
[----:B------:R-:W-:Y:S01]  /*0450*/  DFMA R2, R22, R2, R8 ;  /* 0x000000021602722b */ /* 0x000fe20000000008 */
[----:B------:R-:W-:-:S09]  /*0460*/  FSETP.GEU.AND P1, PT, |R11|, 6.5827683646048100446e-37, PT ;  /* 0x036000000b00780b */ /* 0x000fd20003f2e200 */
[----:B------:R-:W-:-:S05]  /*0470*/  FFMA R0, RZ, R7, R3 ;  /* 0x00000007ff007223 */ /* 0x000fca0000000003 */
[----:B------:R-:W-:-:S13]  /*0480*/  FSETP.GT.AND P0, PT, |R0|, 1.469367938527859385e-39, PT ;  /* 0x001000000000780b */ /* 0x000fda0003f04200 */
[----:B------:R-:W-:Y:S05]  /*0490*/  @P0 BRA P1, `(.L_x_1) ;  /* 0x0000000000100947 */ /* 0x000fea0000800000 */
[----:B------:R-:W-:-:S07]  /*04a0*/  MOV R0, 0x4c0 ;  /* 0x000004c000007802 */ /* 0x000fce0000000f00 */
[----:B-----5:R-:W-:Y:S05]  /*04b0*/  CALL.REL.NOINC `($__internal_0_$__cuda_sm20_div_rn_f64_full) ;  /* 0x0000001800b07944 */ /* 0x020fea0003c00000 */
[----:B------:R-:W-:Y:S02]  /*04c0*/  IMAD.MOV.U32 R2, RZ, RZ, R30 ;  /* 0x000000ffff027224 */ /* 0x000fe400078e001e */
[----:B------:R-:W-:-:S07]  /*04d0*/  IMAD.MOV.U32 R3, RZ, RZ, R31 ;  /* 0x000000ffff037224 */ /* 0x000fce00078e001f */
.L_x_1:
[----:B------:R-:W-:Y:S05]  /*04e0*/  BSYNC.RECONVERGENT B0 ;  /* 0x0000000000007941 */ /* 0x000fea0003800200 */
.L_x_0:
[----:B-----5:R-:W-:Y:S01]  /*04f0*/  DADD R6, -RZ, |R14| ;  /* 0x00000000ff067229 */ /* 0x020fe2000000050e */
[----:B------:R-:W0:Y:S01]  /*0500*/  LDC.64 R10, c[0x3][0x50] ;  /* 0x00c01400ff0a7b82 */ /* 0x000e220000000a00 */
[----:B------:R-:W0:Y:S01]  /*0510*/  LDCU.64 UR4, c[0x3][0x8] ;  /* 0x00c00100ff0477ac */ /* 0x000e220008000a00 */
[C---:B------:R-:W-:Y:S01]  /*0520*/  DSETP.GTU.AND P0, PT, R14.reuse, RZ, PT ;  /* 0x000000ff0e00722a */ /* 0x040fe20003f0c000 */
[----:B------:R-:W-:Y:S01]  /*0530*/  IMAD.MOV.U32 R22, RZ, RZ, 0x1 ;  /* 0x00000001ff167424 */ /* 0x000fe200078e00ff */
[----:B------:R-:W-:Y:S01]  /*0540*/  BSSY.RECONVERGENT B0, `(.L_x_2) ;  /* 0x0000017000007945 */ /* 0x000fe20003800200 */
[----:B------:R-:W1:Y:S04]  /*0550*/  MUFU.RCP64H R23, R7 ;  /* 0x0000000700177308 */ /* 0x000e680000001800 */
[----:B-1----:R-:W-:Y:S01]  /*0560*/  DFMA R24, -|R14|, R22, 1 ;  /* 0x3ff000000e18742b */ /* 0x002fe20000000316 */
[----:B0-----:R-:W-:-:S02]  /*0570*/  FSEL R8, R10, UR4, P0 ;  /* 0x000000040a087c08 */ /* 0x001fc40008000000 */
[----:B------:R-:W-:-:S04]  /*0580*/  FSEL R9, R11, UR5, P0 ;  /* 0x000000050b097c08 */ /* 0x000fc80008000000 */
[----:B------:R-:W0:Y:S01]  /*0590*/  @P0 LDC R10, c[0x3][0x20] ;  /* 0x00c00800ff0a0b82 */ /* 0x000e220000000800 */
[----:B------:R-:W-:-:S07]  /*05a0*/  DFMA R24, R24, R24, R24 ;  /* 0x000000181818722b */ /* 0x000fce0000000018 */
[----:B------:R-:W0:Y:S01]  /*05b0*/  @P0 LDC R11, c[0x3][0x24] ;  /* 0x00c00900ff0b0b82 */ /* 0x000e220000000800 */
[----:B------:R-:W-:-:S08]  /*05c0*/  DFMA R24, R22, R24, R22 ;  /* 0x000000181618722b */ /* 0x000fd00000000016 */
[----:B------:R-:W-:-:S08]  /*05d0*/  DFMA R22, -|R14|, R24, 1 ;  /* 0x3ff000000e16742b */ /* 0x000fd00000000318 */
[----:B------:R-:W-:Y:S02]  /*05e0*/  DFMA R22, R24, R22, R24 ;  /* 0x000000161816722b */ /* 0x000fe40000000018 */
[----:B0-----:R-:W-:-:S08]  /*05f0*/  DADD R10, R10, -R8 ;  /* 0x000000000a0a7229 */ /* 0x001fd00000000808 */
[----:B------:R-:W-:Y:S02]  /*0600*/  DMUL R8, R10, R22 ;  /* 0x000000160a087228 */ /* 0x000fe40000000000 */
[----:B------:R-:W-:-:S06]  /*0610*/  FSETP.GEU.AND P1, PT, |R11|, 6.5827683646048100446e-37, PT ;  /* 0x036000000b00780b */ /* 0x000fcc0003f2e200 */
[----:B------:R-:W-:-:S08]  /*0620*/  DFMA R14, -|R14|, R8, R10 ;  /* 0x000000080e0e722b */ /* 0x000fd0000000030a */
[----:B------:R-:W-:-:S10]  /*0630*/  DFMA R14, R22, R14, R8 ;  /* 0x0000000e160e722b */ /* 0x000fd40000000008 */
[----:B------:R-:W-:-:S05]  /*0640*/  FFMA R0, RZ, R7, R15 ;  /* 0x00000007ff007223 */ /* 0x000fca000000000f */
[----:B------:R-:W-:-:S13]  /*0650*/  FSETP.GT.AND P0, PT, |R0|, 1.469367938527859385e-39, PT ;  /* 0x001000000000780b */ /* 0x000fda0003f04200 */
[----:B------:R-:W-:Y:S05]  /*0660*/  @P0 BRA P1, `(.L_x_3) ;  /* 0x0000000000100947 */ /* 0x000fea0000800000 */
[----:B------:R-:W-:-:S07]  /*0670*/  MOV R0, 0x690 ;  /* 0x0000069000007802 */ /* 0x000fce0000000f00 */
[----:B------:R-:W-:Y:S05]  /*0680*/  CALL.REL.NOINC `($__internal_0_$__cuda_sm20_div_rn_f64_full) ;  /* 0x00000018003c7944 */ /* 0x000fea0003c00000 */
[----:B------:R-:W-:Y:S02]  /*0690*/  IMAD.MOV.U32 R14, RZ, RZ, R30 ;  /* 0x000000ffff0e7224 */ /* 0x000fe400078e001e */
[----:B------:R-:W-:-:S07]  /*06a0*/  IMAD.MOV.U32 R15, RZ, RZ, R31 ;  /* 0x000000ffff0f7224 */ /* 0x000fce00078e001f */
.L_x_3:
[----:B------:R-:W-:Y:S05]  /*06b0*/  BSYNC.RECONVERGENT B0 ;  /* 0x0000000000007941 */ /* 0x000fea0003800200 */
.L_x_2:
[----:B------:R-:W-:Y:S01]  /*06c0*/  DADD R8, -RZ, |R12| ;  /* 0x00000000ff087229 */ /* 0x000fe2000000050c */
        /* <DEDUP_REMOVED lines=23> */
[----:B------:R-:W-:Y:S01]  /*0840*/  IMAD.MOV.U32 R6, RZ, RZ, R8 ;  /* 0x000000ffff067224 */ /* 0x000fe200078e0008 */
[----:B------:R-:W-:Y:S01]  /*0850*/  MOV R0, 0x880 ;  /* 0x0000088000007802 */ /* 0x000fe20000000f00 */
[----:B------:R-:W-:-:S07]  /*0860*/  IMAD.MOV.U32 R7, RZ, RZ, R9 ;  /* 0x000000ffff077224 */ /* 0x000fce00078e0009 */
[----:B------:R-:W-:Y:S05]  /*0870*/  CALL.REL.NOINC `($__internal_0_$__cuda_sm20_div_rn_f64_full) ;  /* 0x0000001400c07944 */ /* 0x000fea0003c00000 */
[----:B------:R-:W-:Y:S02]  /*0880*/  IMAD.MOV.U32 R6, RZ, RZ, R30 ;  /* 0x000000ffff067224 */ /* 0x000fe400078e001e */
[----:B------:R-:W-:-:S07]  /*0890*/  IMAD.MOV.U32 R7, RZ, RZ, R31 ;  /* 0x000000ffff077224 */ /* 0x000fce00078e001f */
.L_x_5:
[----:B------:R-:W-:Y:S05]  /*08a0*/  BSYNC.RECONVERGENT B0 ;  /* 0x0000000000007941 */ /* 0x000fea0003800200 */
.L_x_4:
[----:B------:R-:W-:Y:S01]  /*08b0*/  DSETP.MIN.AND P0, P1, R14, R2, PT ;  /* 0x000000020e00722a */ /* 0x000fe20003900000 */
[----:B------:R-:W-:Y:S01]  /*08c0*/  IMAD.MOV.U32 R0, RZ, RZ, R15 ;  /* 0x000000ffff007224 */ /* 0x000fe200078e000f */
[----:B------:R-:W0:Y:S01]  /*08d0*/  LDCU.64 UR4, c[0x3][0x30] ;  /* 0x00c00600ff0477ac */ /* 0x000e220008000a00 */
[----:B------:R-:W-:Y:S01]  /*08e0*/  IMAD.MOV.U32 R5, RZ, RZ, R3 ;  /* 0x000000ffff057224 */ /* 0x000fe200078e0003 */
[----:B------:R-:W-:Y:S01]  /*08f0*/  BSSY.RECONVERGENT B0, `(.L_x_6) ;  /* 0x0000054000007945 */ /* 0x000fe20003800200 */
[----:B------:R-:W-:Y:S01]  /*0900*/  IMAD.MOV.U32 R10, RZ, RZ, 0x652b82fe ;  /* 0x652b82feff0a7424 */ /* 0x000fe200078e00ff */
[----:B------:R-:W-:Y:S01]  /*0910*/  SEL R2, R14, R2, P0 ;  /* 0x000000020e027207 */ /* 0x000fe20000000000 */
[----:B------:R-:W-:Y:S01]  /*0920*/  IMAD.MOV.U32 R11, RZ, RZ, 0x3ff71547 ;  /* 0x3ff71547ff0b7424 */ /* 0x000fe200078e00ff */
[----:B------:R-:W-:Y:S01]  /*0930*/  FSEL R9, R0, R5, P0 ;  /* 0x0000000500097208 */ /* 0x000fe20000000000 */
[----:B------:R-:W1:Y:S05]  /*0940*/  LDCU.128 UR8, c[0x3][0x50] ;  /* 0x00c00a00ff0877ac */ /* 0x000e6a0008000c00 */
[----:B------:R-:W-:Y:S01]  /*0950*/  @P1 LOP3.LUT R9, R5, 0x80000, RZ, 0xfc, !PT ;  /* 0x0008000005091812 */ /* 0x000fe200078efcff */
[----:B------:R-:W-:-:S04]  /*0960*/  IMAD.MOV.U32 R5, RZ, RZ, R7 ;  /* 0x000000ffff057224 */ /* 0x000fc800078e0007 */
[----:B------:R-:W-:-:S05]  /*0970*/  IMAD.MOV.U32 R3, RZ, RZ, R9 ;  /* 0x000000ffff037224 */ /* 0x000fca00078e0009 */
[----:B------:R-:W-:Y:S01]  /*0980*/  MOV R0, R3 ;  /* 0x0000000300007202 */ /* 0x000fe20000000f00 */
[----:B------:R-:W-:-:S06]  /*0990*/  DSETP.MIN.AND P0, P1, R2, R6, PT ;  /* 0x000000060200722a */ /* 0x000fcc0003900000 */
[----:B------:R-:W-:Y:S02]  /*09a0*/  FSEL R9, R0, R5, P0 ;  /* 0x0000000500097208 */ /* 0x000fe40000000000 */
[----:B------:R-:W-:-:S06]  /*09b0*/  SEL R8, R2, R6, P0 ;  /* 0x0000000602087207 */ /* 0x000fcc0000000000 */
[----:B------:R-:W-:-:S06]  /*09c0*/  @P1 LOP3.LUT R9, R5, 0x80000, RZ, 0xfc, !PT ;  /* 0x0008000005091812 */ /* 0x000fcc00078efcff */
[----:B0-----:R-:W-:Y:S01]  /*09d0*/  DMUL R8, R8, -UR4 ;  /* 0x8000000408087c28 */ /* 0x001fe20008000000 */
[----:B------:R-:W-:Y:S01]  /*09e0*/  UMOV UR4, 0xfefa39ef ;  /* 0xfefa39ef00047882 */ /* 0x000fe20000000000 */
[----:B------:R-:W-:-:S06]  /*09f0*/  UMOV UR5, 0x3fe62e42 ;  /* 0x3fe62e4200057882 */ /* 0x000fcc0000000000 */
[----:B------:R-:W-:-:S08]  /*0a00*/  DFMA R10, R8, R10, 6.75539944105574400000e+15 ;  /* 0x43380000080a742b */ /* 0x000fd0000000000a */
[----:B------:R-:W-:-:S08]  /*0a10*/  DADD R2, R10, -6.75539944105574400000e+15 ;  /* 0xc33800000a027429 */ /* 0x000fd00000000000 */
[----:B------:R-:W-:Y:S01]  /*0a20*/  DFMA R6, R2, -UR4, R8 ;  /* 0x8000000402067c2b */ /* 0x000fe20008000008 */
[----:B------:R-:W-:Y:S01]  /*0a30*/  UMOV UR4, 0x3b39803f ;  /* 0x3b39803f00047882 */ /* 0x000fe20000000000 */
[----:B------:R-:W-:-:S06]  /*0a40*/  UMOV UR5, 0x3c7abc9e ;  /* 0x3c7abc9e00057882 */ /* 0x000fcc0000000000 */
[----:B------:R-:W-:Y:S01]  /*0a50*/  DFMA R2, R2, -UR4, R6 ;  /* 0x8000000402027c2b */ /* 0x000fe20008000006 */
[----:B------:R-:W-:Y:S01]  /*0a60*/  UMOV UR4, 0x69ce2bdf ;  /* 0x69ce2bdf00047882 */ /* 0x000fe20000000000 */
[----:B------:R-:W-:Y:S01]  /*0a70*/  IMAD.MOV.U32 R6, RZ, RZ, -0x35dec16 ;  /* 0xfca213eaff067424 */ /* 0x000fe200078e00ff */
[----:B------:R-:W-:Y:S01]  /*0a80*/  UMOV UR5, 0x3e5ade15 ;  /* 0x3e5ade1500057882 */ /* 0x000fe20000000000 */
[----:B------:R-:W-:-:S06]  /*0a90*/  IMAD.MOV.U32 R7, RZ, RZ, 0x3e928af3 ;  /* 0x3e928af3ff077424 */ /* 0x000fcc00078e00ff */
[----:B------:R-:W-:Y:S01]  /*0aa0*/  DFMA R6, R2, UR4, R6 ;  /* 0x0000000402067c2b */ /* 0x000fe20008000006 */
[----:B------:R-:W-:Y:S01]  /*0ab0*/  UMOV UR4, 0x62401315 ;  /* 0x6240131500047882 */ /* 0x000fe20000000000 */
[----:B------:R-:W-:-:S06]  /*0ac0*/  UMOV UR5, 0x3ec71dee ;  /* 0x3ec71dee00057882 */ /* 0x000fcc0000000000 */
[----:B------:R-:W-:Y:S01]  /*0ad0*/  DFMA R6, R2, R6, UR4 ;  /* 0x0000000402067e2b */ /* 0x000fe20008000006 */
[----:B------:R-:W-:Y:S01]  /*0ae0*/  UMOV UR4, 0x7c89eb71 ;  /* 0x7c89eb7100047882 */ /* 0x000fe20000000000 */
[----:B------:R-:W-:-:S06]  /*0af0*/  UMOV UR5, 0x3efa0199 ;  /* 0x3efa019900057882 */ /* 0x000fcc0000000000 */
[----:B------:R-:W-:Y:S01]  /*0b00*/  DFMA R12, R2, R6, UR4 ;  /* 0x00000004020c7e2b */ /* 0x000fe20008000006 */
[----:B------:R-:W0:Y:S01]  /*0b10*/  LDCU.64 UR4, c[0x3][0x48] ;  /* 0x00c00900ff0477ac */ /* 0x000e220008000a00 */
[----:B-1----:R-:W-:Y:S01]  /*0b20*/  DMUL R6, R16, UR10 ;  /* 0x0000000a10067c28 */ /* 0x002fe20008000000 */
[----:B------:R-:W-:Y:S01]  /*0b30*/  UMOV UR10, 0x14761f65 ;  /* 0x14761f65000a7882 */ /* 0x000fe20000000000 */
[----:B------:R-:W-:-:S04]  /*0b40*/  UMOV UR11, 0x3f2a01a0 ;  /* 0x3f2a01a0000b7882 */ /* 0x000fc80000000000 */
[----:B------:R-:W-:Y:S02]  /*0b50*/  DFMA R12, R2, R12, UR10 ;  /* 0x0000000a020c7e2b */ /* 0x000fe4000800000c */
[----:B------:R-:W-:Y:S01]  /*0b60*/  DFMA R6, R18, UR8, R6 ;  /* 0x0000000812067c2b */ /* 0x000fe20008000006 */
[----:B------:R-:W-:Y:S01]  /*0b70*/  UMOV UR8, 0x1852b7af ;  /* 0x1852b7af00087882 */ /* 0x000fe20000000000 */
[----:B------:R-:W-:-:S04]  /*0b80*/  UMOV UR9, 0x3f56c16c ;  /* 0x3f56c16c00097882 */ /* 0x000fc80000000000 */
[----:B------:R-:W-:Y:S02]  /*0b90*/  DFMA R12, R2, R12, UR8 ;  /* 0x00000008020c7e2b */ /* 0x000fe4000800000c */
[----:B0-----:R-:W-:Y:S01]  /*0ba0*/  DFMA R6, R20, UR4, R6 ;  /* 0x0000000414067c2b */ /* 0x001fe20008000006 */
[----:B------:R-:W-:Y:S01]  /*0bb0*/  UMOV UR4, 0x11122322 ;  /* 0x1112232200047882 */ /* 0x000fe20000000000 */
[----:B------:R-:W-:-:S04]  /*0bc0*/  UMOV UR5, 0x3f811111 ;  /* 0x3f81111100057882 */ /* 0x000fc80000000000 */
[----:B------:R-:W-:Y:S01]  /*0bd0*/  DFMA R12, R2, R12, UR4 ;  /* 0x00000004020c7e2b */ /* 0x000fe2000800000c */
[----:B------:R-:W-:Y:S01]  /*0be0*/  UMOV UR4, 0x555502a1 ;  /* 0x555502a100047882 */ /* 0x000fe20000000000 */
[----:B------:R-:W-:Y:S01]  /*0bf0*/  UMOV UR5, 0x3fa55555 ;  /* 0x3fa5555500057882 */ /* 0x000fe20000000000 */
[----:B------:R-:W-:-:S05]  /*0c00*/  DMUL R6, R6, -2 ;  /* 0xc000000006067828 */ /* 0x000fca0000000000 */
[----:B------:R-:W-:Y:S01]  /*0c10*/  DFMA R12, R2, R12, UR4 ;  /* 0x00000004020c7e2b */ /* 0x000fe2000800000c */
[----:B------:R-:W-:Y:S01]  /*0c20*/  UMOV UR4, 0x55555511 ;  /* 0x5555551100047882 */ /* 0x000fe20000000000 */
[----:B------:R-:W-:Y:S01]  /*0c30*/  UMOV UR5, 0x3fc55555 ;  /* 0x3fc5555500057882 */ /* 0x000fe20000000000 */
[----:B------:R-:W-:Y:S02]  /*0c40*/  DMUL R22, RZ, R6 ;  /* 0x00000006ff167228 */ /* 0x000fe40000000000 */
[----:B------:R-:W-:-:S03]  /*0c50*/  IMAD.SHL.U32 R0, R7, 0x2, RZ ;  /* 0x0000000207007824 */ /* 0x000fc600078e00ff */
[----:B------:R-:W-:Y:S01]  /*0c60*/  DFMA R12, R2, R12, UR4 ;  /* 0x00000004020c7e2b */ /* 0x000fe2000800000c */
[----:B------:R-:W-:Y:S01]  /*0c70*/  UMOV UR4, 0xb ;  /* 0x0000000b00047882 */ /* 0x000fe20000000000 */
[----:B------:R-:W-:Y:S01]  /*0c80*/  ISETP.GT.U32.AND P0, PT, R0, -0x79800000, PT ;  /* 0x868000000000780c */ /* 0x000fe20003f04070 */
[----:B------:R-:W-:-:S03]  /*0c90*/  UMOV UR5, 0x3fe00000 ;  /* 0x3fe0000000057882 */ /* 0x000fc60000000000 */
[----:B------:R-:W-:Y:S02]  /*0ca0*/  FSEL R7, R23, R7, P0 ;  /* 0x0000000717077208 */ /* 0x000fe40000000000 */
[----:B------:R-:W-:Y:S01]  /*0cb0*/  DFMA R14, R2, R12, UR4 ;  /* 0x00000004020e7e2b */ /* 0x000fe2000800000c */
[----:B------:R-:W-:Y:S02]  /*0cc0*/  FSEL R12, R22, R6, P0 ;  /* 0x00000006160c7208 */ /* 0x000fe40000000000 */
[----:B------:R-:W-:Y:S01]  /*0cd0*/  VIADD R13, R7, 0x100000 ;  /* 0x00100000070d7836 */ /* 0x000fe20000000000 */
[----:B------:R-:W-:-:S03]  /*0ce0*/  FSETP.GEU.AND P0, PT, |R9|, 4.1917929649353027344, PT ;  /* 0x4086232b0900780b */ /* 0x000fc60003f0e200 */
[----:B------:R-:W0:Y:S01]  /*0cf0*/  FRND.F64 R24, R12 ;  /* 0x0000000c00187313 */ /* 0x000e220000301800 */
[----:B------:R-:W-:Y:S01]  /*0d00*/  DFMA R14, R2, R14, 1 ;  /* 0x3ff00000020e742b */ /* 0x000fe2000000000e */
[----:B------:R-:W-:-:S07]  /*0d10*/  IMAD.MOV.U32 R6, RZ, RZ, R12 ;  /* 0x000000ffff067224 */ /* 0x000fce00078e000c */
[----:B------:R-:W-:Y:S02]  /*0d20*/  DFMA R22, R2, R14, 1 ;  /* 0x3ff000000216742b */ /* 0x000fe4000000000e */
[----:B0-----:R-:W-:-:S08]  /*0d30*/  DFMA R14, R24, -0.5, R6 ;  /* 0xbfe00000180e782b */ /* 0x001fd00000000006 */
[----:B------:R-:W-:Y:S02]  /*0d40*/  IMAD R3, R10, 0x100000, R23 ;  /* 0x001000000a037824 */ /* 0x000fe400078e0217 */
[----:B------:R-:W-:Y:S01]  /*0d50*/  IMAD.MOV.U32 R2, RZ, RZ, R22 ;  /* 0x000000ffff027224 */ /* 0x000fe200078e0016 */
[----:B------:R-:W-:Y:S06]  /*0d60*/  @!P0 BRA `(.L_x_7) ;  /* 0x0000000000308947 */ /* 0x000fec0003800000 */
[----:B------:R-:W-:Y:S01]  /*0d70*/  FSETP.GEU.AND P1, PT, |R9|, 4.2275390625, PT ;  /* 0x408748000900780b */ /* 0x000fe20003f2e200 */
[C---:B------:R-:W-:Y:S02]  /*0d80*/  DADD R2, R8.reuse, +INF ;  /* 0x7ff0000008027429 */ /* 0x040fe40000000000 */
[----:B------:R-:W-:-:S08]  /*0d90*/  DSETP.GEU.AND P0, PT, R8, RZ, PT ;  /* 0x000000ff0800722a */ /* 0x000fd00003f0e000 */
[----:B------:R-:W-:Y:S02]  /*0da0*/  FSEL R2, R2, RZ, P0 ;  /* 0x000000ff02027208 */ /* 0x000fe40000000000 */
[----:B------:R-:W-:Y:S02]  /*0db0*/  @!P1 LEA.HI R0, R10, R10, RZ, 0x1 ;  /* 0x0000000a0a009211 */ /* 0x000fe400078f08ff */
[----:B------:R-:W-:Y:S02]  /*0dc0*/  FSEL R3, R3, RZ, P0 ;  /* 0x000000ff03037208 */ /* 0x000fe40000000000 */
[----:B------:R-:W-:-:S05]  /*0dd0*/  @!P1 SHF.R.S32.HI R5, RZ, 0x1, R0 ;  /* 0x00000001ff059819 */ /* 0x000fca0000011400 */
[----:B------:R-:W-:Y:S02]  /*0de0*/  @!P1 IMAD.IADD R8, R10, 0x1, -R5 ;  /* 0x000000010a089824 */ /* 0x000fe400078e0a05 */
[----:B------:R-:W-:-:S03]  /*0df0*/  @!P1 IMAD R23, R5, 0x100000, R23 ;  /* 0x0010000005179824 */ /* 0x000fc600078e0217 */
[----:B------:R-:W-:Y:S01]  /*0e00*/  @!P1 LEA R9, R8, 0x3ff00000, 0x14 ;  /* 0x3ff0000008099811 */ /* 0x000fe200078ea0ff */
[----:B------:R-:W-:-:S06]  /*0e10*/  @!P1 IMAD.MOV.U32 R8, RZ, RZ, RZ ;  /* 0x000000ffff089224 */ /* 0x000fcc00078e00ff */
[----:B------:R-:W-:-:S11]  /*0e20*/  @!P1 DMUL R2, R22, R8 ;  /* 0x0000000816029228 */ /* 0x000fd60000000000 */
.L_x_7:
[----:B------:R-:W-:Y:S05]  /*0e30*/  BSYNC.RECONVERGENT B0 ;  /* 0x0000000000007941 */ /* 0x000fea0003800200 */
.L_x_6:
[----:B------:R-:W-:Y:S01]  /*0e40*/  UMOV UR4, 0x33145c07 ;  /* 0x33145c0700047882 */ /* 0x000fe20000000000 */
[----:B------:R-:W-:Y:S01]  /*0e50*/  UMOV UR5, 0x3ca1a626 ;  /* 0x3ca1a62600057882 */ /* 0x000fe20000000000 */
[----:B------:R-:W-:Y:S01]  /*0e60*/  IMAD.MOV.U32 R22, RZ, RZ, 0x2cb0d246 ;  /* 0x2cb0d246ff167424 */ /* 0x000fe200078e00ff */
[C---:B------:R-:W-:Y:S01]  /*0e70*/  DMUL R10, R14.reuse, UR4 ;  /* 0x000000040e0a7c28 */ /* 0x040fe20008000000 */
[----:B------:R-:W-:Y:S01]  /*0e80*/  UMOV UR4, 0x54442d18 ;  /* 0x54442d1800047882 */ /* 0x000fe20000000000 */
[----:B------:R-:W-:Y:S01]  /*0e90*/  UMOV UR5, 0x400921fb ;  /* 0x400921fb00057882 */ /* 0x000fe20000000000 */
[----:B------:R-:W-:Y:S01]  /*0ea0*/  IMAD.MOV.U32 R23, RZ, RZ, 0x3e5ae5f1 ;  /* 0x3e5ae5f1ff177424 */ /* 0x000fe200078e00ff */
[----:B------:R-:W-:Y:S01]  /*0eb0*/  UMOV UR8, 0xf9785eba ;  /* 0xf9785eba00087882 */ /* 0x000fe20000000000 */
[----:B------:R-:W-:Y:S01]  /*0ec0*/  UMOV UR9, 0x3de5db65 ;  /* 0x3de5db6500097882 */ /* 0x000fe20000000000 */
[----:B------:R-:W0:Y:S01]  /*0ed0*/  LDCU.64 UR10, c[0x3][0x70] ;  /* 0x00c00e00ff0a77ac */ /* 0x000e220008000a00 */
[----:B------:R-:W1:Y:S01]  /*0ee0*/  F2I.S64.F64 R12, R12 ;  /* 0x0000000c000c7311 */ /* 0x000e620000301900 */
[----:B------:R-:W-:Y:S01]  /*0ef0*/  DFMA R10, R14, UR4, R10 ;  /* 0x000000040e0a7c2b */ /* 0x000fe2000800000a */
[----:B------:R-:W-:Y:S01]  /*0f00*/  BSSY.RECONVERGENT B0, `(.L_x_8) ;  /* 0x00000b9000007945 */ /* 0x000fe20003800200 */
[----:B------:R-:W-:Y:S01]  /*0f10*/  IMAD.MOV.U32 R14, RZ, RZ, -0x3e107ad8 ;  /* 0xc1ef8528ff0e7424 */ /* 0x000fe200078e00ff */
[----:B------:R-:W2:Y:S01]  /*0f20*/  LDCU.128 UR12, c[0x3][0x60] ;  /* 0x00c00c00ff0c77ac */ /* 0x000ea20008000c00 */
[----:B------:R-:W-:-:S04]  /*0f30*/  IMAD.MOV.U32 R15, RZ, RZ, 0x3e21eea7 ;  /* 0x3e21eea7ff0f7424 */ /* 0x000fc800078e00ff */
[----:B------:R-:W-:Y:S01]  /*0f40*/  DMUL R8, R10, R10 ;  /* 0x0000000a0a087228 */ /* 0x000fe20000000000 */
[----:B-1----:R-:W-:-:S07]  /*0f50*/  LOP3.LUT R0, R12, 0x1, RZ, 0xc0, !PT ;  /* 0x000000010c007812 */ /* 0x002fce00078ec0ff */
[----:B------:R-:W-:Y:S01]  /*0f60*/  DFMA R22, R8, UR8, -R22 ;  /* 0x0000000808167c2b */ /* 0x000fe20008000816 */
[----:B------:R-:W-:Y:S01]  /*0f70*/  UMOV UR8, 0x20fd8164 ;  /* 0x20fd816400087882 */ /* 0x000fe20000000000 */
[----:B------:R-:W-:Y:S01]  /*0f80*/  UMOV UR9, 0x3da8ff83 ;  /* 0x3da8ff8300097882 */ /* 0x000fe20000000000 */
[----:B0-----:R-:W-:Y:S01]  /*0f90*/  DMUL R16, R16, UR10 ;  /* 0x0000000a10107c28 */ /* 0x001fe20008000000 */
[----:B------:R-:W-:Y:S01]  /*0fa0*/  ISETP.NE.U32.AND P0, PT, R0, 0x1, PT ;  /* 0x000000010000780c */ /* 0x000fe20003f05070 */
[C---:B------:R-:W-:Y:S01]  /*0fb0*/  DFMA R14, R8.reuse, -UR8, R14 ;  /* 0x80000008080e7c2b */ /* 0x040fe2000800000e */
[----:B------:R-:W-:Y:S01]  /*0fc0*/  UMOV UR8, 0x69ace392 ;  /* 0x69ace39200087882 */ /* 0x000fe20000000000 */
[----:B------:R-:W-:Y:S01]  /*0fd0*/  UMOV UR9, 0x3ec71de3 ;  /* 0x3ec71de300097882 */ /* 0x000fe20000000000 */
[----:B------:R-:W-:Y:S01]  /*0fe0*/  LOP3.LUT P1, RZ, R12, 0x2, RZ, 0xc0, !PT ;  /* 0x000000020cff7812 */ /* 0x000fe2000782c0ff */
[----:B------:R-:W-:Y:S01]  /*0ff0*/  DFMA R22, R8, R22, UR8 ;  /* 0x0000000808167e2b */ /* 0x000fe20008000016 */
[----:B------:R-:W-:Y:S01]  /*1000*/  UMOV UR8, 0x8e06e6d9 ;  /* 0x8e06e6d900087882 */ /* 0x000fe20000000000 */
[----:B------:R-:W-:Y:S01]  /*1010*/  UMOV UR9, 0x3e927e4f ;  /* 0x3e927e4f00097882 */ /* 0x000fe20000000000 */
[----:B--2---:R-:W-:Y:S01]  /*1020*/  DFMA R18, R18, UR14, R16 ;  /* 0x0000000e12127c2b */ /* 0x004fe20008000010 */
[----:B------:R-:W-:Y:S01]  /*1030*/  ISETP.NE.U32.AND.EX P0, PT, RZ, RZ, PT, P0 ;  /* 0x000000ffff00720c */ /* 0x000fe20003f05100 */
[----:B------:R-:W-:Y:S01]  /*1040*/  DFMA R14, R8, R14, -UR8 ;  /* 0x80000008080e7e2b */ /* 0x000fe2000800000e */
[----:B------:R-:W-:Y:S01]  /*1050*/  UMOV UR8, 0x19db62a1 ;  /* 0x19db62a100087882 */ /* 0x000fe20000000000 */
[----:B------:R-:W-:-:S02]  /*1060*/  UMOV UR9, 0x3f2a01a0 ;  /* 0x3f2a01a000097882 */ /* 0x000fc40000000000 */
[----:B------:R-:W-:Y:S01]  /*1070*/  DFMA R22, R8, R22, -UR8 ;  /* 0x8000000808167e2b */ /* 0x000fe20008000016 */
[----:B------:R-:W-:Y:S01]  /*1080*/  UMOV UR8, 0x19ddbce9 ;  /* 0x19ddbce900087882 */ /* 0x000fe20000000000 */
[----:B------:R-:W-:Y:S01]  /*1090*/  UMOV UR9, 0x3efa01a0 ;  /* 0x3efa01a000097882 */ /* 0x000fe20000000000 */
[----:B------:R-:W-:Y:S02]  /*10a0*/  DFMA R20, R20, UR12, R18 ;  /* 0x0000000c14147c2b */ /* 0x000fe40008000012 */
[C---:B------:R-:W-:Y:S01]  /*10b0*/  DFMA R14, R8.reuse, R14, UR8 ;  /* 0x00000008080e7e2b */ /* 0x040fe2000800000e */
[----:B------:R-:W-:Y:S01]  /*10c0*/  UMOV UR8, 0x11110818 ;  /* 0x1111081800087882 */ /* 0x000fe20000000000 */
[----:B------:R-:W-:Y:S02]  /*10d0*/  UMOV UR9, 0x3f811111 ;  /* 0x3f81111100097882 */ /* 0x000fe40000000000 */
[----:B------:R-:W-:Y:S01]  /*10e0*/  DFMA R22, R8, R22, UR8 ;  /* 0x0000000808167e2b */ /* 0x000fe20008000016 */
[----:B------:R-:W-:Y:S01]  /*10f0*/  UMOV UR8, 0x16c15d47 ;  /* 0x16c15d4700087882 */ /* 0x000fe20000000000 */
[----:B------:R-:W-:Y:S01]  /*1100*/  UMOV UR9, 0x3f56c16c ;  /* 0x3f56c16c00097882 */ /* 0x000fe20000000000 */
[----:B------:R-:W-:-:S02]  /*1110*/  DADD R12, -RZ, |R20| ;  /* 0x00000000ff0c7229 */ /* 0x000fc40000000514 */
[C---:B------:R-:W-:Y:S01]  /*1120*/  DFMA R14, R8.reuse, R14, -UR8 ;  /* 0x80000008080e7e2b */ /* 0x040fe2000800000e */
[----:B------:R-:W-:Y:S01]  /*1130*/  UMOV UR8, 0x55555554 ;  /* 0x5555555400087882 */ /* 0x000fe20000000000 */
[----:B------:R-:W-:Y:S02]  /*1140*/  UMOV UR9, 0x3fc55555 ;  /* 0x3fc5555500097882 */ /* 0x000fe40000000000 */
[C---:B------:R-:W-:Y:S01]  /*1150*/  DFMA R22, R8.reuse, R22, -UR8 ;  /* 0x8000000808167e2b */ /* 0x040fe20008000016 */
[----:B------:R-:W-:Y:S01]  /*1160*/  UMOV UR8, 0x55555551 ;  /* 0x5555555100087882 */ /* 0x000fe20000000000 */
[----:B------:R-:W-:Y:S02]  /*1170*/  UMOV UR9, 0x3fa55555 ;  /* 0x3fa5555500097882 */ /* 0x000fe40000000000 */
[----:B------:R-:W-:Y:S01]  /*1180*/  DFMA R14, R8, R14, UR8 ;  /* 0x00000008080e7e2b */ /* 0x000fe2000800000e */
[----:B------:R-:W-:-:S03]  /*1190*/  ISETP.GT.AND P2, PT, R13, 0x3fe26665, PT ;  /* 0x3fe266650d00780c */ /* 0x000fc60003f44270 */
[----:B------:R-:W-:-:S04]  /*11a0*/  DFMA R22, R8, R22, RZ ;  /* 0x000000160816722b */ /* 0x000fc800000000ff */
[----:B------:R-:W-:-:S04]  /*11b0*/  DFMA R14, R8, R14, -0.5 ;  /* 0xbfe00000080e742b */ /* 0x000fc8000000000e */
[----:B------:R-:W-:-:S04]  /*11c0*/  DFMA R10, R10, R22, R10 ;  /* 0x000000160a0a722b */ /* 0x000fc8000000000a */
[----:B------:R-:W-:Y:S02]  /*11d0*/  DFMA R16, R8, R14, 1 ;  /* 0x3ff000000810742b */ /* 0x000fe4000000000e */
[----:B------:R-:W0:Y:S04]  /*11e0*/  FRND.F64.TRUNC R14, R6 ;  /* 0x00000006000e7313 */ /* 0x000e28000030d800 */
[----:B------:R-:W-:-:S04]  /*11f0*/  LOP3.LUT R5, R11, 0x80000000, RZ, 0x3c, !PT ;  /* 0x800000000b057812 */ /* 0x000fc800078e3cff */
[----:B------:R-:W-:Y:S02]  /*1200*/  FSEL R9, R17, R11, !P0 ;  /* 0x0000000b11097208 */ /* 0x000fe40004000000 */
[----:B------:R-:W-:Y:S02]  /*1210*/  FSEL R11, R5, R17, !P0 ;  /* 0x00000011050b7208 */ /* 0x000fe40004000000 */
[----:B------:R-:W-:Y:S02]  /*1220*/  FSEL R8, R16, R10, !P0 ;  /* 0x0000000a10087208 */ /* 0x000fe40004000000 */
[----:B------:R-:W-:Y:S01]  /*1230*/  FSEL R10, R10, R16, !P0 ;  /* 0x000000100a0a7208 */ /* 0x000fe20004000000 */
[----:B0-----:R-:W-:Y:S01]  /*1240*/  DSETP.NEU.AND P0, PT, R6, R14, PT ;  /* 0x0000000e0600722a */ /* 0x001fe20003f0d000 */
[----:B------:R-:W-:Y:S01]  /*1250*/  @P1 LOP3.LUT R5, R9, 0x80000000, RZ, 0x3c, !PT ;  /* 0x8000000009051812 */ /* 0x000fe200078e3cff */
[----:B------:R-:W-:Y:S01]  /*1260*/  DMUL R6, RZ, R6 ;  /* 0x00000006ff067228 */ /* 0x000fe20000000000 */
[----:B------:R-:W-:-:S03]  /*1270*/  @P1 LOP3.LUT R15, R11, 0x80000000, RZ, 0x3c, !PT ;  /* 0x800000000b0f1812 */ /* 0x000fc600078e3cff */
[----:B------:R-:W-:Y:S02]  /*1280*/  @P1 IMAD.MOV.U32 R9, RZ, RZ, R5 ;  /* 0x000000ffff091224 */ /* 0x000fe400078e0005 */
[----:B------:R-:W-:-:S04]  /*1290*/  @P1 IMAD.MOV.U32 R11, RZ, RZ, R15 ;  /* 0x000000ffff0b1224 */ /* 0x000fc800078e000f */
[----:B------:R-:W-:Y:S02]  /*12a0*/  FSEL R12, R6, R8, !P0 ;  /* 0x00000008060c7208 */ /* 0x000fe40004000000 */
[----:B------:R-:W-:Y:S01]  /*12b0*/  DADD R14, RZ, R10 ;  /* 0x00000000ff0e7229 */ /* 0x000fe2000000000a */
[----:B------:R-:W-:Y:S01]  /*12c0*/  FSEL R13, R7, R9, !P0 ;  /* 0x00000009070d7208 */ /* 0x000fe20004000000 */
[----:B------:R-:W-:Y:S09]  /*12d0*/  @P2 BRA `(.L_x_9) ;  /* 0x0000000000d42947 */ /* 0x000ff20003800000 */
[----:B------:R-:W-:Y:S01]  /*12e0*/  DMUL R6, R20, R20 ;  /* 0x0000001414067228 */ /* 0x000fe20000000000 */
[----:B------:R-:W-:Y:S01]  /*12f0*/  MOV R8, 0x180754af ;  /* 0x180754af00087802 */ /* 0x000fe20000000f00 */
[----:B------:R-:W-:Y:S01]  /*1300*/  IMAD.MOV.U32 R9, RZ, RZ, 0x3fb3823b ;  /* 0x3fb3823bff097424 */ /* 0x000fe200078e00ff */
[----:B------:R-:W-:Y:S01]  /*1310*/  UMOV UR8, 0xdc1895e9 ;  /* 0xdc1895e900087882 */ /* 0x000fe20000000000 */
[----:B------:R-:W-:Y:S01]  /*1320*/  UMOV UR9, 0x3fb0066b ;  /* 0x3fb0066b00097882 */ /* 0x000fe20000000000 */
[----:B------:R-:W-:-:S03]  /*1330*/  ISETP.GT.AND P0, PT, R21, -0x1, PT ;  /* 0xffffffff1500780c */ /* 0x000fc60003f04270 */
[----:B------:R-:W-:Y:S01]  /*1340*/  DFMA R8, R6, UR8, -R8 ;  /* 0x0000000806087c2b */ /* 0x000fe20008000808 */
[----:B------:R-:W-:Y:S01]  /*1350*/  UMOV UR8, 0xcc2f79ae ;  /* 0xcc2f79ae00087882 */ /* 0x000fe20000000000 */
[----:B------:R-:W-:-:S06]  /*1360*/  UMOV UR9, 0x3fb11e52 ;  /* 0x3fb11e5200097882 */ /* 0x000fcc0000000000 */
[----:B------:R-:W-:Y:S01]  /*1370*/  DFMA R8, R6, R8, UR8 ;  /* 0x0000000806087e2b */ /* 0x000fe20008000008 */
[----:B------:R-:W-:Y:S01]  /*1380*/  UMOV UR8, 0x3526861b ;  /* 0x3526861b00087882 */ /* 0x000fe20000000000 */
[----:B------:R-:W-:Y:S01]  /*1390*/  UMOV UR9, 0x3f924eaf ;  /* 0x3f924eaf00097882 */ /* 0x000fe20000000000 */
[----:B------:R-:W-:Y:S02]  /*13a0*/  @P0 IMAD.MOV.U32 R10, RZ, RZ, 0x33145c07 ;  /* 0x33145c07ff0a0424 */ /* 0x000fe400078e00ff */
[----:B------:R-:W-:-:S03]  /*13b0*/  @P0 IMAD.MOV.U32 R11, RZ, RZ, 0x3c91a626 ;  /* 0x3c91a626ff0b0424 */ /* 0x000fc600078e00ff */
[----:B------:R-:W-:Y:S01]  /*13c0*/  DFMA R8, R6, R8, -UR8 ;  /* 0x8000000806087e2b */ /* 0x000fe20008000008 */
[----:B------:R-:W-:Y:S01]  /*13d0*/  UMOV UR8, 0xa31e6cb7 ;  /* 0xa31e6cb700087882 */ /* 0x000fe20000000000 */
[----:B------:R-:W-:-:S06]  /*13e0*/  UMOV UR9, 0x3f91df02 ;  /* 0x3f91df0200097882 */ /* 0x000fcc0000000000 */
[----:B------:R-:W-:Y:S01]  /*13f0*/  DFMA R8, R6, R8, UR8 ;  /* 0x0000000806087e2b */ /* 0x000fe20008000008 */
        /* <DEDUP_REMOVED lines=26> */
[----:B------:R-:W-:Y:S01]  /*15a0*/  DMUL R8, R6, R8 ;  /* 0x0000000806087228 */ /* 0x000fe20000000000 */
[----:B------:R-:W-:Y:S02]  /*15b0*/  @!P0 IMAD.MOV.U32 R6, RZ, RZ, 0x33145c07 ;  /* 0x33145c07ff068424 */ /* 0x000fe400078e00ff */
[----:B------:R-:W-:-:S05]  /*15c0*/  @!P0 IMAD.MOV.U32 R7, RZ, RZ, 0x3c91a626 ;  /* 0x3c91a626ff078424 */ /* 0x000fca00078e00ff */
[----:B------:R-:W-:-:S08]  /*15d0*/  DFMA R8, |R20|, R8, |R20| ;  /* 0x000000081408722b */ /* 0x000fd00000000614 */
[C---:B------:R-:W-:Y:S02]  /*15e0*/  @!P0 DADD R6, R8.reuse, R6 ;  /* 0x0000000008068229 */ /* 0x040fe40000000006 */
[----:B------:R-:W-:-:S06]  /*15f0*/  @P0 DADD R10, R8, -R10 ;  /* 0x00000000080a0229 */ /* 0x000fcc000000080a */
[----:B------:R-:W-:Y:S02]  /*1600*/  @!P0 DADD R8, R6, UR8 ;  /* 0x0000000806088e29 */ /* 0x000fe40008000000 */
[----:B------:R-:W-:Y:S01]  /*1610*/  @P0 DADD R8, -R10, UR8 ;  /* 0x000000080a080e29 */ /* 0x000fe20008000100 */
[----:B------:R-:W-:Y:S10]  /*1620*/  BRA `(.L_x_10) ;  /* 0x0000000400187947 */ /* 0x000ff40003800000 */
.L_x_9:
[----:B------:R-:W-:Y:S01]  /*1630*/  DADD R6, -|R20|, 1 ;  /* 0x3ff0000014067429 */ /* 0x000fe20000000300 */
[----:B------:R-:W-:Y:S01]  /*1640*/  IMAD.MOV.U32 R8, RZ, RZ, 0x66faac4b ;  /* 0x66faac4bff087424 */ /* 0x000fe200078e00ff */
[----:B------:R-:W-:Y:S01]  /*1650*/  UMOV UR8, 0x71155f70 ;  /* 0x71155f7000087882 */ /* 0x000fe20000000000 */
[----:B------:R-:W-:Y:S01]  /*1660*/  IMAD.MOV.U32 R9, RZ, RZ, 0x3ebac2fe ;  /* 0x3ebac2feff097424 */ /* 0x000fe200078e00ff */
[----:B------:R-:W-:-:S05]  /*1670*/  UMOV UR9, 0x3ec715b3 ;  /* 0x3ec715b300097882 */ /* 0x000fca0000000000 */
[----:B------:R-:W-:Y:S01]  /*1680*/  DFMA R8, R6, UR8, -R8 ;  /* 0x0000000806087c2b */ /* 0x000fe20008000808 */
[----:B------:R-:W-:Y:S01]  /*1690*/  UMOV UR8, 0x8efcd9b8 ;  /* 0x8efcd9b800087882 */ /* 0x000fe20000000000 */
[----:B------:R-:W-:Y:S01]  /*16a0*/  UMOV UR9, 0x3ed9a9b8 ;  /* 0x3ed9a9b800097882 */ /* 0x000fe20000000000 */
[----:B------:R-:W-:-:S05]  /*16b0*/  ISETP.GE.AND P0, PT, R7, 0x1, PT ;  /* 0x000000010700780c */ /* 0x000fca0003f06270 */
[----:B------:R-:W-:Y:S01]  /*16c0*/  DFMA R8, R6, R8, UR8 ;  /* 0x0000000806087e2b */ /* 0x000fe20008000008 */
[----:B------:R-:W-:Y:S01]  /*16d0*/  UMOV UR8, 0xa8a0c4c3 ;  /* 0xa8a0c4c300087882 */ /* 0x000fe20000000000 */
[----:B------:R-:W-:-:S06]  /*16e0*/  UMOV UR9, 0x3edd0f40 ;  /* 0x3edd0f4000097882 */ /* 0x000fcc0000000000 */
[----:B------:R-:W-:Y:S01]  /*16f0*/  DFMA R10, R6, R8, UR8 ;  /* 0x00000008060a7e2b */ /* 0x000fe20008000008 */
[----:B------:R-:W-:Y:S01]  /*1700*/  UMOV UR8, 0xfa9e0e1f ;  /* 0xfa9e0e1f00087882 */ /* 0x000fe20000000000 */
[----:B------:R-:W-:Y:S01]  /*1710*/  UMOV UR9, 0x3ef46d4c ;  /* 0x3ef46d4c00097882 */ /* 0x000fe20000000000 */
[----:B------:R-:W-:Y:S02]  /*1720*/  VIADD R9, R7, 0xfff00000 ;  /* 0xfff0000007097836 */ /* 0x000fe40000000000 */
[----:B------:R-:W-:-:S03]  /*1730*/  IMAD.MOV.U32 R8, RZ, RZ, R6 ;  /* 0x000000ffff087224 */ /* 0x000fc600078e0006 */
[----:B------:R-:W-:Y:S01]  /*1740*/  DFMA R16, R6, R10, UR8 ;  /* 0x0000000806107e2b */ /* 0x000fe2000800000a */
[----:B------:R-:W-:Y:S01]  /*1750*/  UMOV UR8, 0x8d1e2422 ;  /* 0x8d1e242200087882 */ /* 0x000fe20000000000 */
[----:B------:R-:W-:Y:S01]  /*1760*/  UMOV UR9, 0x3f079c16 ;  /* 0x3f079c1600097882 */ /* 0x000fe20000000000 */
[----:B------:R-:W0:Y:S01]  /*1770*/  MUFU.RSQ64H R11, R9 ;  /* 0x00000009000b7308 */ /* 0x000e220000001c00 */
[----:B------:R-:W-:-:S04]  /*1780*/  IMAD.MOV.U32 R10, RZ, RZ, RZ ;  /* 0x000000ffff0a7224 */ /* 0x000fc800078e00ff */
[----:B------:R-:W-:Y:S01]  /*1790*/  DFMA R16, R6, R16, UR8 ;  /* 0x0000000806107e2b */ /* 0x000fe20008000010 */
[----:B------:R-:W-:Y:S01]  /*17a0*/  UMOV UR8, 0xc3bca540 ;  /* 0xc3bca54000087882 */ /* 0x000fe20000000000 */
[----:B------:R-:W-:-:S06]  /*17b0*/  UMOV UR9, 0x3f1c9a88 ;  /* 0x3f1c9a8800097882 */ /* 0x000fcc0000000000 */
[----:B------:R-:W-:Y:S01]  /*17c0*/  DFMA R16, R6, R16, UR8 ;  /* 0x0000000806107e2b */ /* 0x000fe20008000010 */
[----:B------:R-:W-:Y:S01]  /*17d0*/  UMOV UR8, 0x4bd476df ;  /* 0x4bd476df00087882 */ /* 0x000fe20000000000 */
[----:B------:R-:W-:Y:S01]  /*17e0*/  UMOV UR9, 0x3f31c4e6 ;  /* 0x3f31c4e600097882 */ /* 0x000fe20000000000 */
[----:B0-----:R-:W-:-:S05]  /*17f0*/  DMUL R18, R8, R10 ;  /* 0x0000000a08127228 */ /* 0x001fca0000000000 */
[----:B------:R-:W-:Y:S01]  /*1800*/  DFMA R24, R6, R16, UR8 ;  /* 0x0000000806187e2b */ /* 0x000fe20008000010 */
[----:B------:R-:W-:Y:S01]  /*1810*/  UMOV UR8, 0x60009c8f ;  /* 0x60009c8f00087882 */ /* 0x000fe20000000000 */
[----:B------:R-:W-:Y:S01]  /*1820*/  UMOV UR9, 0x3f46e8ba ;  /* 0x3f46e8ba00097882 */ /* 0x000fe20000000000 */
[----:B------:R-:W-:Y:S01]  /*1830*/  VIADD R17, R11, 0xfff00000 ;  /* 0xfff000000b117836 */ /* 0x000fe20000000000 */
[----:B------:R-:W-:Y:S01]  /*1840*/  DFMA R22, R18, -R18, R8 ;  /* 0x800000121216722b */ /* 0x000fe20000000008 */
[----:B------:R-:W-:-:S03]  /*1850*/  IMAD.MOV.U32 R16, RZ, RZ, RZ ;  /* 0x000000ffff107224 */ /* 0x000fc600078e00ff */
[----:B------:R-:W-:Y:S01]  /*1860*/  DFMA R24, R6, R24, UR8 ;  /* 0x0000000806187e2b */ /* 0x000fe20008000018 */
[----:B------:R-:W-:Y:S01]  /*1870*/  UMOV UR8, 0xc62b05a2 ;  /* 0xc62b05a200087882 */ /* 0x000fe20000000000 */
[----:B------:R-:W-:Y:S02]  /*1880*/  UMOV UR9, 0x3f5f1c71 ;  /* 0x3f5f1c7100097882 */ /* 0x000fe40000000000 */
[----:B------:R-:W-:-:S04]  /*1890*/  DFMA R18, R16, R22, R18 ;  /* 0x000000161012722b */ /* 0x000fc80000000012 */
[----:B------:R-:W-:Y:S01]  /*18a0*/  DFMA R24, R6, R24, UR8 ;  /* 0x0000000806187e2b */ /* 0x000fe20008000018 */
[----:B------:R-:W-:Y:S01]  /*18b0*/  UMOV UR8, 0xb6dc9f2c ;  /* 0xb6dc9f2c00087882 */ /* 0x000fe20000000000 */
[----:B------:R-:W-:Y:S02]  /*18c0*/  UMOV UR9, 0x3f76db6d ;  /* 0x3f76db6d00097882 */ /* 0x000fe40000000000 */
[-C--:B------:R-:W-:Y:S02]  /*18d0*/  DFMA R10, R10, -R18.reuse, 1 ;  /* 0x3ff000000a0a742b */ /* 0x080fe40000000812 */
[----:B------:R-:W-:Y:S02]  /*18e0*/  DFMA R8, R18, -R18, R8 ;  /* 0x800000121208722b */ /* 0x000fe40000000008 */
[----:B------:R-:W-:Y:S01]  /*18f0*/  DFMA R24, R6, R24, UR8 ;  /* 0x0000000806187e2b */ /* 0x000fe20008000018 */
[----:B------:R-:W-:Y:S01]  /*1900*/  UMOV UR8, 0x3333329c ;  /* 0x3333329c00087882 */ /* 0x000fe20000000000 */
[----:B------:R-:W-:-:S02]  /*1910*/  UMOV UR9, 0x3f933333 ;  /* 0x3f93333300097882 */ /* 0x000fc40000000000 */
[----:B------:R-:W-:-:S04]  /*1920*/  DFMA R10, R16, R10, R16 ;  /* 0x0000000a100a722b */ /* 0x000fc80000000010 */
[----:B------:R-:W-:Y:S01]  /*1930*/  DFMA R24, R6, R24, UR8 ;  /* 0x0000000806187e2b */ /* 0x000fe20008000018 */
[----:B------:R-:W-:Y:S01]  /*1940*/  UMOV UR8, 0x55555555 ;  /* 0x5555555500087882 */ /* 0x000fe20000000000 */
[----:B------:R-:W-:Y:S02]  /*1950*/  UMOV UR9, 0x3fb55555 ;  /* 0x3fb5555500097882 */ /* 0x000fe40000000000 */
[----:B------:R-:W-:Y:S02]  /*1960*/  DFMA R8, R10, R8, R18 ;  /* 0x000000080a08722b */ /* 0x000fe40000000012 */
[----:B------:R-:W-:Y:S02]  /*1970*/  DMUL R10, RZ, |R20| ;  /* 0x40000014ff0a7228 */ /* 0x000fe40000000000 */
[----:B------:R-:W-:Y:S01]  /*1980*/  DFMA R24, R6, R24, UR8 ;  /* 0x0000000806187e2b */ /* 0x000fe20008000018 */
[----:B------:R-:W-:Y:S01]  /*1990*/  UMOV UR8, 0x33145c07 ;  /* 0x33145c0700087882 */ /* 0x000fe20000000000 */
[----:B------:R-:W-:-:S04]  /*19a0*/  UMOV UR9, 0x3ca1a626 ;  /* 0x3ca1a62600097882 */ /* 0x000fc80000000000 */
[----:B------:R-:W-:Y:S02]  /*19b0*/  VIADD R9, R9, 0x100000 ;  /* 0x0010000009097836 */ /* 0x000fe40000000000 */
[----:B------:R-:W-:-:S08]  /*19c0*/  DMUL R24, R6, R24 ;  /* 0x0000001806187228 */ /* 0x000fd00000000000 */
[----:B------:R-:W-:-:S10]  /*19d0*/  DFMA R24, R8, R24, R8 ;  /* 0x000000180818722b */ /* 0x000fd40000000008 */
[----:B------:R-:W-:Y:S02]  /*19e0*/  FSEL R10, R10, R24, !P0 ;  /* 0x000000180a0a7208 */ /* 0x000fe40004000000 */
[----:B------:R-:W-:Y:S02]  /*19f0*/  FSEL R11, R11, R25, !P0 ;  /* 0x000000190b0b7208 */ /* 0x000fe40004000000 */
[----:B------:R-:W-:-:S04]  /*1a00*/  ISETP.GE.AND P0, PT, R7, RZ, PT ;  /* 0x000000ff0700720c */ /* 0x000fc80003f06270 */
[----:B------:R-:W-:-:S10]  /*1a10*/  DMUL R8, R10, +INF ;  /* 0x7ff000000a087828 */ /* 0x000fd40000000000 */
[----:B------:R-:W-:Y:S02]  /*1a20*/  FSEL R8, R8, R10, !P0 ;  /* 0x0000000a08087208 */ /* 0x000fe40004000000 */
[----:B------:R-:W-:Y:S02]  /*1a30*/  FSEL R9, R9, R11, !P0 ;  /* 0x0000000b09097208 */ /* 0x000fe40004000000 */
[----:B------:R-:W-:-:S04]  /*1a40*/  ISETP.GE.AND P0, PT, R21, RZ, PT ;  /* 0x000000ff1500720c */ /* 0x000fc80003f06270 */
[----:B------:R-:W-:-:S08]  /*1a50*/  DADD R6, R8, -UR8 ;  /* 0x8000000808067e29 */ /* 0x000fd00008000000 */
[----:B------:R-:W-:-:S10]  /*1a60*/  DADD R6, -R6, UR4 ;  /* 0x0000000406067e29 */ /* 0x000fd40008000100 */
[----:B------:R-:W-:Y:S02]  /*1a70*/  FSEL R8, R6, R8, !P0 ;  /* 0x0000000806087208 */ /* 0x000fe40004000000 */
[----:B------:R-:W-:-:S07]  /*1a80*/  FSEL R9, R7, R9, !P0 ;  /* 0x0000000907097208 */ /* 0x000fce0004000000 */
.L_x_10:
[----:B------:R-:W-:Y:S05]  /*1a90*/  BSYNC.RECONVERGENT B0 ;  /* 0x0000000000007941 */ /* 0x000fea0003800200 */
.L_x_8:
[----:B------:R-:W0:Y:S01]  /*1aa0*/  MUFU.RCP64H R17, 3.1415920257568359375 ;  /* 0x400921fb00117908 */ /* 0x000e220000001800 */
[----:B------:R-:W1:Y:S01]  /*1ab0*/  LDCU UR4, c[0x3][0x40] ;  /* 0x00c00800ff0477ac */ /* 0x000e620008000800 */
[----:B------:R-:W-:Y:S01]  /*1ac0*/  IMAD.MOV.U32 R6, RZ, RZ, 0x54442d18 ;  /* 0x54442d18ff067424 */ /* 0x000fe200078e00ff */
[----:B------:R-:W-:Y:S01]  /*1ad0*/  BSSY.RECONVERGENT B0, `(.L_x_11) ;  /* 0x0000018000007945 */ /* 0x000fe20003800200 */
[----:B------:R-:W-:Y:S02]  /*1ae0*/  IMAD.MOV.U32 R7, RZ, RZ, 0x400921fb ;  /* 0x400921fbff077424 */ /* 0x000fe400078e00ff */
[----:B------:R-:W-:-:S06]  /*1af0*/  IMAD.MOV.U32 R16, RZ, RZ, 0x1 ;  /* 0x00000001ff107424 */ /* 0x000fcc00078e00ff */
[----:B0-----:R-:W-:Y:S01]  /*1b00*/  DFMA R10, R16, -R6, 1 ;  /* 0x3ff00000100a742b */ /* 0x001fe20000000806 */
[----:B-1----:R-:W-:-:S07]  /*1b10*/  UIADD3 UR4, UPT, UPT, UR4, -0x1, URZ ;  /* 0xffffffff04047890 */ /* 0x002fce000fffe0ff */
[----:B------:R-:W-:Y:S02]  /*1b20*/  DFMA R18, R10, R10, R10 ;  /* 0x0000000a0a12722b */ /* 0x000fe4000000000a */
[----:B------:R-:W0:Y:S06]  /*1b30*/  I2F.F64 R10, UR4 ;  /* 0x00000004000a7d12 */ /* 0x000e2c0008201c00 */
[----:B------:R-:W-:-:S08]  /*1b40*/  DFMA R18, R16, R18, R16 ;  /* 0x000000121012722b */ /* 0x000fd00000000010 */
[----:B------:R-:W-:Y:S02]  /*1b50*/  DFMA R16, R18, -R6, 1 ;  /* 0x3ff000001210742b */ /* 0x000fe40000000806 */
[----:B0-----:R-:W-:-:S06]  /*1b60*/  DMUL R10, R10, R8 ;  /* 0x000000080a0a7228 */ /* 0x001fcc0000000000 */
[----:B------:R-:W-:-:S04]  /*1b70*/  DFMA R16, R18, R16, R18 ;  /* 0x000000101210722b */ /* 0x000fc80000000012 */
[----:B------:R-:W-:-:S04]  /*1b80*/  FSETP.GEU.AND P1, PT, |R11|, 6.5827683646048100446e-37, PT ;  /* 0x036000000b00780b */ /* 0x000fc80003f2e200 */
[----:B------:R-:W-:-:S08]  /*1b90*/  DMUL R8, R10, R16 ;  /* 0x000000100a087228 */ /* 0x000fd00000000000 */
[----:B------:R-:W-:-:S08]  /*1ba0*/  DFMA R6, R8, -R6, R10 ;  /* 0x800000060806722b */ /* 0x000fd0000000000a */
[----:B------:R-:W-:-:S10]  /*1bb0*/  DFMA R6, R16, R6, R8 ;  /* 0x000000061006722b */ /* 0x000fd40000000008 */
[----:B------:R-:W-:-:S05]  /*1bc0*/  FFMA R0, RZ, 2.1426990032196044922, R7 ;  /* 0x400921fbff007823 */ /* 0x000fca0000000007 */
[----:B------:R-:W-:-:S13]  /*1bd0*/  FSETP.GT.AND P0, PT, |R0|, 1.469367938527859385e-39, PT ;  /* 0x001000000000780b */ /* 0x000fda0003f04200 */
[----:B------:R-:W-:Y:S05]  /*1be0*/  @P0 BRA P1, `(.L_x_12) ;  /* 0x0000000000180947 */ /* 0x000fea0000800000 */
[----:B------:R-:W-:Y:S01]  /*1bf0*/  IMAD.MOV.U32 R6, RZ, RZ, 0x54442d18 ;  /* 0x54442d18ff067424 */ /* 0x000fe200078e00ff */
[----:B------:R-:W-:Y:S02]  /*1c00*/  MOV R7, 0x400921fb ;  /* 0x400921fb00077802 */ /* 0x000fe40000000f00 */
[----:B------:R-:W-:-:S07]  /*1c10*/  MOV R0, 0x1c30 ;  /* 0x00001c3000007802 */ /* 0x000fce0000000f00 */
[----:B------:R-:W-:Y:S05]  /*1c20*/  CALL.REL.NOINC `($__internal_0_$__cuda_sm20_div_rn_f64_full) ;  /* 0x0000000000d47944 */ /* 0x000fea0003c00000 */
[----:B------:R-:W-:Y:S02]  /*1c30*/  IMAD.MOV.U32 R6, RZ, RZ, R30 ;  /* 0x000000ffff067224 */ /* 0x000fe400078e001e */
[----:B------:R-:W-:-:S07]  /*1c40*/  IMAD.MOV.U32 R7, RZ, RZ, R31 ;  /* 0x000000ffff077224 */ /* 0x000fce00078e001f */
.L_x_12:
[----:B------:R-:W-:Y:S05]  /*1c50*/  BSYNC.RECONVERGENT B0 ;  /* 0x0000000000007941 */ /* 0x000fea0003800200 */
.L_x_11:
[----:B------:R-:W0:Y:S01]  /*1c60*/  LDC R5, c[0x3][0x38] ;  /* 0x00c00e00ff057b82 */ /* 0x000e220000000800 */
[----:B------:R-:W-:-:S07]  /*1c70*/  IABS R16, R4 ;  /* 0x0000000400107213 */ /* 0x000fce0000000000 */
[----:B------:R-:W1:Y:S01]  /*1c80*/  LDC.64 R20, c[0x0][0x390] ;  /* 0x0000e400ff147b82 */ /* 0x000e620000000a00 */
[----:B------:R-:W1:Y:S01]  /*1c90*/  F2I.F64 R7, R6 ;  /* 0x0000000600077311 */ /* 0x000e620000301100 */
[----:B------:R-:W2:Y:S01]  /*1ca0*/  LDCU.64 UR8, c[0x3][0x78] ;  /* 0x00c00f00ff0877ac */ /* 0x000ea20008000a00 */
[----:B------:R-:W3:Y:S01]  /*1cb0*/  LDCU.64 UR4, c[0x3][0x80] ;  /* 0x00c01000ff0477ac */ /* 0x000ee20008000a00 */
[----:B0-----:R-:W-:-:S05]  /*1cc0*/  IABS R0, R5 ;  /* 0x0000000500007213 */ /* 0x001fca0000000000 */
[----:B------:R-:W0:Y:S08]  /*1cd0*/  I2F.RP R10, R0 ;  /* 0x00000000000a7306 */ /* 0x000e300000209400 */
[----:B0-----:R-:W0:Y:S02]  /*1ce0*/  MUFU.RCP R10, R10 ;  /* 0x0000000a000a7308 */ /* 0x001e240000001000 */
[----:B0-----:R-:W-:-:S06]  /*1cf0*/  VIADD R8, R10, 0xffffffe ;  /* 0x0ffffffe0a087836 */ /* 0x001fcc0000000000 */
[----:B------:R0:W4:Y:S02]  /*1d00*/  F2I.FTZ.U32.TRUNC.NTZ R9, R8 ;  /* 0x0000000800097305 */ /* 0x000124000021f000 */
[----:B0-----:R-:W-:Y:S02]  /*1d10*/  IMAD.MOV.U32 R8, RZ, RZ, RZ ;  /* 0x000000ffff087224 */ /* 0x001fe400078e00ff */
[----:B----4-:R-:W-:-:S04]  /*1d20*/  IMAD.MOV R11, RZ, RZ, -R9 ;  /* 0x000000ffff0b7224 */ /* 0x010fc800078e0a09 */
[----:B------:R-:W-:-:S04]  /*1d30*/  IMAD R11, R11, R0, RZ ;  /* 0x000000000b0b7224 */ /* 0x000fc800078e02ff */
[----:B------:R-:W-:-:S04]  /*1d40*/  IMAD.HI.U32 R11, R9, R11, R8 ;  /* 0x0000000b090b7227 */ /* 0x000fc800078e0008 */
[----:B------:R-:W-:Y:S02]  /*1d50*/  IMAD.MOV.U32 R9, RZ, RZ, R16 ;  /* 0x000000ffff097224 */ /* 0x000fe400078e0010 */
[----:B------:R-:W0:Y:S02]  /*1d60*/  LDC.64 R16, c[0x0][0x380] ;  /* 0x0000e000ff107b82 */ /* 0x000e240000000a00 */
[----:B------:R-:W-:-:S04]  /*1d70*/  IMAD.HI.U32 R11, R11, R9, RZ ;  /* 0x000000090b0b7227 */ /* 0x000fc800078e00ff */
[----:B------:R-:W-:-:S04]  /*1d80*/  IMAD.MOV R10, RZ, RZ, -R11 ;  /* 0x000000ffff0a7224 */ /* 0x000fc800078e0a0b */
[----:B------:R-:W-:-:S05]  /*1d90*/  IMAD R9, R0, R10, R9 ;  /* 0x0000000a00097224 */ /* 0x000fca00078e0209 */
[----:B------:R-:W-:-:S13]  /*1da0*/  ISETP.GT.U32.AND P2, PT, R0, R9, PT ;  /* 0x000000090000720c */ /* 0x000fda0003f44070 */
[----:B------:R-:W-:Y:S02]  /*1db0*/  @!P2 IMAD.IADD R9, R9, 0x1, -R0 ;  /* 0x000000010909a824 */ /* 0x000fe400078e0a00 */
[----:B------:R-:W-:Y:S01]  /*1dc0*/  @!P2 VIADD R11, R11, 0x1 ;  /* 0x000000010b0ba836 */ /* 0x000fe20000000000 */
[----:B------:R-:W-:Y:S02]  /*1dd0*/  ISETP.NE.AND P2, PT, R5, RZ, PT ;  /* 0x000000ff0500720c */ /* 0x000fe40003f45270 */
[----:B------:R-:W-:Y:S02]  /*1de0*/  ISETP.GE.U32.AND P0, PT, R9, R0, PT ;  /* 0x000000000900720c */ /* 0x000fe40003f06070 */
[----:B------:R-:W4:Y:S01]  /*1df0*/  LDC.64 R8, c[0x0][0x388] ;  /* 0x0000e200ff087b82 */ /* 0x000f220000000a00 */
[----:B------:R-:W-:-:S04]  /*1e00*/  LOP3.LUT R0, R4, R5, RZ, 0x3c, !PT ;  /* 0x0000000504007212 */ /* 0x000fc800078e3cff */
[----:B------:R-:W-:-:S06]  /*1e10*/  ISETP.GE.AND P1, PT, R0, RZ, PT ;  /* 0x000000ff0000720c */ /* 0x000fcc0003f26270 */
[----:B------:R-:W-:-:S07]  /*1e20*/  @P0 VIADD R11, R11, 0x1 ;  /* 0x000000010b0b0836 */ /* 0x000fce0000000000 */
[----:B------:R-:W-:Y:S01]  /*1e30*/  @!P1 IMAD.MOV R11, RZ, RZ, -R11 ;  /* 0x000000ffff0b9224 */ /* 0x000fe200078e0a0b */
[----:B------:R-:W-:-:S05]  /*1e40*/  @!P2 LOP3.LUT R11, RZ, R5, RZ, 0x33, !PT ;  /* 0x00000005ff0ba212 */ /* 0x000fca00078e33ff */
[----:B----4-:R-:W-:-:S06]  /*1e50*/  IMAD.WIDE R8, R11, 0x10, R8 ;  /* 0x000000100b087825 */ /* 0x010fcc00078e0208 */
[----:B------:R-:W2:Y:S01]  /*1e60*/  LDG.E.128 R8, desc[UR6][R8.64] ;  /* 0x0000000608087981 */ /* 0x000ea2000c1e1d00 */
[----:B-1----:R-:W-:-:S06]  /*1e70*/  IMAD.WIDE R20, R7, 0x8, R20 ;  /* 0x0000000807147825 */ /* 0x002fcc00078e0214 */
[----:B------:R-:W4:Y:S01]  /*1e80*/  LDG.E.64 R20, desc[UR6][R20.64] ;  /* 0x0000000614147981 */ /* 0x000f22000c1e1b00 */
[----:B0-----:R-:W-:-:S05]  /*1e90*/  IMAD.WIDE R4, R4, 0x10, R16 ;  /* 0x0000001004047825 */ /* 0x001fca00078e0210 */
[----:B------:R-:W5:Y:S01]  /*1ea0*/  LDG.E.128 R16, desc[UR6][R4.64] ;  /* 0x0000000604107981 */ /* 0x000f62000c1e1d00 */
[C---:B--2---:R-:W-:Y:S02]  /*1eb0*/  DMUL R24, R10.reuse, UR8 ;  /* 0x000000080a187c28 */ /* 0x044fe40008000000 */
[----:B---3--:R-:W-:Y:S02]  /*1ec0*/  DMUL R22, R10, -UR4 ;  /* 0x800000040a167c28 */ /* 0x008fe40008000000 */
[----:B----4-:R-:W-:-:S04]  /*1ed0*/  DMUL R20, R20, R2 ;  /* 0x0000000214147228 */ /* 0x010fc80000000000 */
[C---:B------:R-:W-:Y:S02]  /*1ee0*/  DFMA R10, R8.reuse, UR4, R24 ;  /* 0x00000004080a7c2b */ /* 0x040fe40008000018 */
[----:B------:R-:W-:-:S06]  /*1ef0*/  DFMA R22, R8, UR8, R22 ;  /* 0x0000000808167c2b */ /* 0x000fcc0008000016 */
[C---:B------:R-:W-:Y:S02]  /*1f00*/  DMUL R6, R12.reuse, -R10 ;  /* 0x8000000a0c067228 */ /* 0x040fe40000000000 */
[----:B------:R-:W-:-:S06]  /*1f10*/  DMUL R12, R12, R22 ;  /* 0x000000160c0c7228 */ /* 0x000fcc0000000000 */
[C---:B------:R-:W-:Y:S02]  /*1f20*/  DFMA R6, R14.reuse, R22, R6 ;  /* 0x000000160e06722b */ /* 0x040fe40000000006 */
[----:B------:R-:W-:-:S06]  /*1f30*/  DFMA R12, R14, R10, R12 ;  /* 0x0000000a0e0c722b */ /* 0x000fcc000000000c */
[C---:B-----5:R-:W-:Y:S02]  /*1f40*/  DFMA R16, R20.reuse, R6, R16 ;  /* 0x000000061410722b */ /* 0x060fe40000000010 */
[----:B------:R-:W-:-:S07]  /*1f50*/  DFMA R18, R20, R12, R18 ;  /* 0x0000000c1412722b */ /* 0x000fce0000000012 */
[----:B------:R-:W-:Y:S01]  /*1f60*/  STG.E.128 desc[UR6][R4.64], R16 ;  /* 0x0000001004007986 */ /* 0x000fe2000c101d06 */
[----:B------:R-:W-:Y:S05]  /*1f70*/  EXIT ;  /* 0x000000000000794d */ /* 0x000fea0003800000 */
        .weak           $__internal_0_$__cuda_sm20_div_rn_f64_full
        .type           $__internal_0_$__cuda_sm20_div_rn_f64_full,@function
        .size           $__internal_0_$__cuda_sm20_div_rn_f64_full,(.L_x_19 - $__internal_0_$__cuda_sm20_div_rn_f64_full)
$__internal_0_$__cuda_sm20_div_rn_f64_full:
[----:B------:R-:W-:Y:S01]  /*1f80*/  FSETP.GEU.AND P2, PT, |R11|, 1.469367938527859385e-39, PT ;  /* 0x001000000b00780b */ /* 0x000fe20003f4e200 */
[----:B------:R-:W-:Y:S01]  /*1f90*/  IMAD.MOV.U32 R26, RZ, RZ, 0x1ca00000 ;  /* 0x1ca00000ff1a7424 */ /* 0x000fe200078e00ff */
[C---:B------:R-:W-:Y:S01]  /*1fa0*/  FSETP.GEU.AND P0, PT, |R7|.reuse, 1.469367938527859385e-39, PT ;  /* 0x001000000700780b */ /* 0x040fe20003f0e200 */
[----:B------:R-:W-:Y:S01]  /*1fb0*/  IMAD.MOV.U32 R30, RZ, RZ, 0x1 ;  /* 0x00000001ff1e7424 */ /* 0x000fe200078e00ff */
[----:B------:R-:W-:Y:S01]  /*1fc0*/  LOP3.LUT R8, R7, 0x800fffff, RZ, 0xc0, !PT ;  /* 0x800fffff07087812 */ /* 0x000fe200078ec0ff */
[----:B------:R-:W-:Y:S01]  /*1fd0*/  BSSY.RECONVERGENT B1, `(.L_x_13) ;  /* 0x0000052000017945 */ /* 0x000fe20003800200 */
[----:B------:R-:W-:Y:S02]  /*1fe0*/  LOP3.LUT R5, R11, 0x7ff00000, RZ, 0xc0, !PT ;  /* 0x7ff000000b057812 */ /* 0x000fe400078ec0ff */
[----:B------:R-:W-:Y:S01]  /*1ff0*/  LOP3.LUT R9, R8, 0x3ff00000, RZ, 0xfc, !PT ;  /* 0x3ff0000008097812 */ /* 0x000fe200078efcff */
[----:B------:R-:W-:Y:S01]  /*2000*/  IMAD.MOV.U32 R8, RZ, RZ, R6 ;  /* 0x000000ffff087224 */ /* 0x000fe200078e0006 */
[----:B------:R-:W-:Y:S01]  /*2010*/  LOP3.LUT R28, R7, 0x7ff00000, RZ, 0xc0, !PT ;  /* 0x7ff00000071c7812 */ /* 0x000fe200078ec0ff */
[----:B------:R-:W-:-:S02]  /*2020*/  IMAD.MOV.U32 R27, RZ, RZ, R5 ;  /* 0x000000ffff1b7224 */ /* 0x000fc400078e0005 */
[----:B------:R-:W-:Y:S01]  /*2030*/  @!P2 LOP3.LUT R22, R7, 0x7ff00000, RZ, 0xc0, !PT ;  /* 0x7ff000000716a812 */ /* 0x000fe200078ec0ff */
[----:B------:R-:W-:Y:S01]  /*2040*/  @!P2 IMAD.MOV.U32 R24, RZ, RZ, RZ ;  /* 0x000000ffff18a224 */ /* 0x000fe200078e00ff */
[----:B------:R-:W-:Y:S01]  /*2050*/  @!P0 DMUL R8, R6, 8.98846567431157953865e+307 ;  /* 0x7fe0000006088828 */ /* 0x000fe20000000000 */
[C---:B------:R-:W-:Y:S02]  /*2060*/  ISETP.GE.U32.AND P1, PT, R5.reuse, R28, PT ;  /* 0x0000001c0500720c */ /* 0x040fe40003f26070 */
[----:B------:R-:W-:Y:S02]  /*2070*/  @!P2 ISETP.GE.U32.AND P3, PT, R5, R22, PT ;  /* 0x000000160500a20c */ /* 0x000fe40003f66070 */
[C---:B------:R-:W-:Y:S01]  /*2080*/  SEL R23, R26.reuse, 0x63400000, !P1 ;  /* 0x634000001a177807 */ /* 0x040fe20004800000 */
[----:B------:R-:W0:Y:S01]  /*2090*/  MUFU.RCP64H R31, R9 ;  /* 0x00000009001f7308 */ /* 0x000e220000001800 */
[----:B------:R-:W-:Y:S02]  /*20a0*/  @!P2 SEL R25, R26, 0x63400000, !P3 ;  /* 0x634000001a19a807 */ /* 0x000fe40005800000 */
[----:B------:R-:W-:-:S02]  /*20b0*/  LOP3.LUT R23, R23, 0x800fffff, R11, 0xf8, !PT ;  /* 0x800fffff17177812 */ /* 0x000fc400078ef80b */
[----:B------:R-:W-:Y:S02]  /*20c0*/  @!P2 LOP3.LUT R22, R25, 0x80000000, R11, 0xf8, !PT ;  /* 0x800000001916a812 */ /* 0x000fe400078ef80b */
[----:B------:R-:W-:Y:S02]  /*20d0*/  @!P0 LOP3.LUT R28, R9, 0x7ff00000, RZ, 0xc0, !PT ;  /* 0x7ff00000091c8812 */ /* 0x000fe400078ec0ff */
[----:B------:R-:W-:Y:S01]  /*20e0*/  @!P2 LOP3.LUT R25, R22, 0x100000, RZ, 0xfc, !PT ;  /* 0x001000001619a812 */ /* 0x000fe200078efcff */
[----:B------:R-:W-:-:S06]  /*20f0*/  IMAD.MOV.U32 R22, RZ, RZ, R10 ;  /* 0x000000ffff167224 */ /* 0x000fcc00078e000a */
[----:B------:R-:W-:Y:S02]  /*2100*/  @!P2 DFMA R22, R22, 2, -R24 ;  /* 0x400000001616a82b */ /* 0x000fe40000000818 */
[----:B0-----:R-:W-:-:S08]  /*2110*/  DFMA R24, R30, -R8, 1 ;  /* 0x3ff000001e18742b */ /* 0x001fd00000000808 */
[----:B------:R-:W-:Y:S01]  /*2120*/  DFMA R24, R24, R24, R24 ;  /* 0x000000181818722b */ /* 0x000fe20000000018 */
[----:B------:R-:W-:-:S04]  /*2130*/  @!P2 LOP3.LUT R27, R23, 0x7ff00000, RZ, 0xc0, !PT ;  /* 0x7ff00000171ba812 */ /* 0x000fc800078ec0ff */
[----:B------:R-:W-:-:S03]  /*2140*/  IADD3 R29, PT, PT, R27, -0x1, RZ ;  /* 0xffffffff1b1d7810 */ /* 0x000fc60007ffe0ff */
[----:B------:R-:W-:Y:S01]  /*2150*/  DFMA R30, R30, R24, R30 ;  /* 0x000000181e1e722b */ /* 0x000fe2000000001e */
[----:B------:R-:W-:Y:S01]  /*2160*/  ISETP.GT.U32.AND P0, PT, R29, 0x7feffffe, PT ;  /* 0x7feffffe1d00780c */ /* 0x000fe20003f04070 */
[----:B------:R-:W-:-:S05]  /*2170*/  VIADD R29, R28, 0xffffffff ;  /* 0xffffffff1c1d7836 */ /* 0x000fca0000000000 */
[----:B------:R-:W-:Y:S01]  /*2180*/  ISETP.GT.U32.OR P0, PT, R29, 0x7feffffe, P0 ;  /* 0x7feffffe1d00780c */ /* 0x000fe20000704470 */
[----:B------:R-:W-:-:S08]  /*2190*/  DFMA R32, R30, -R8, 1 ;  /* 0x3ff000001e20742b */ /* 0x000fd00000000808 */
[----:B------:R-:W-:-:S08]  /*21a0*/  DFMA R32, R30, R32, R30 ;  /* 0x000000201e20722b */ /* 0x000fd0000000001e */
[----:B------:R-:W-:-:S08]  /*21b0*/  DMUL R30, R32, R22 ;  /* 0x00000016201e7228 */ /* 0x000fd00000000000 */
[----:B------:R-:W-:-:S08]  /*21c0*/  DFMA R24, R30, -R8, R22 ;  /* 0x800000081e18722b */ /* 0x000fd00000000016 */
[----:B------:R-:W-:Y:S01]  /*21d0*/  DFMA R24, R32, R24, R30 ;  /* 0x000000182018722b */ /* 0x000fe2000000001e */
[----:B------:R-:W-:Y:S10]  /*21e0*/  @P0 BRA `(.L_x_14) ;  /* 0x00000000006c0947 */ /* 0x000ff40003800000 */
[----:B------:R-:W-:-:S04]  /*21f0*/  LOP3.LUT R10, R7, 0x7ff00000, RZ, 0xc0, !PT ;  /* 0x7ff00000070a7812 */ /* 0x000fc800078ec0ff */
[CC--:B------:R-:W-:Y:S02]  /*2200*/  VIADDMNMX R11, R5.reuse, -R10.reuse, 0xb9600000, !PT ;  /* 0xb9600000050b7446 */ /* 0x0c0fe4000780090a */
[----:B------:R-:W-:Y:S02]  /*2210*/  ISETP.GE.U32.AND P0, PT, R5, R10, PT ;  /* 0x0000000a0500720c */ /* 0x000fe40003f06070 */
[----:B------:R-:W-:Y:S02]  /*2220*/  VIMNMX R11, PT, PT, R11, 0x46a00000, PT ;  /* 0x46a000000b0b7848 */ /* 0x000fe40003fe0100 */
[----:B------:R-:W-:-:S05]  /*2230*/  SEL R26, R26, 0x63400000, !P0 ;  /* 0x634000001a1a7807 */ /* 0x000fca0004000000 */
[----:B------:R-:W-:Y:S02]  /*2240*/  IMAD.IADD R11, R11, 0x1, -R26 ;  /* 0x000000010b0b7824 */ /* 0x000fe400078e0a1a */
[----:B------:R-:W-:Y:S02]  /*2250*/  IMAD.MOV.U32 R26, RZ, RZ, RZ ;  /* 0x000000ffff1a7224 */ /* 0x000fe400078e00ff */
[----:B------:R-:W-:-:S06]  /*2260*/  VIADD R27, R11, 0x7fe00000 ;  /* 0x7fe000000b1b7836 */ /* 0x000fcc0000000000 */
[----:B------:R-:W-:-:S10]  /*2270*/  DMUL R30, R24, R26 ;  /* 0x0000001a181e7228 */ /* 0x000fd40000000000 */
[----:B------:R-:W-:-:S13]  /*2280*/  FSETP.GTU.AND P0, PT, |R31|, 1.469367938527859385e-39, PT ;  /* 0x001000001f00780b */ /* 0x000fda0003f0c200 */
[----:B------:R-:W-:Y:S05]  /*2290*/  @P0 BRA `(.L_x_15) ;  /* 0x0000000000940947 */ /* 0x000fea0003800000 */
[----:B------:R-:W-:Y:S01]  /*22a0*/  DFMA R8, R24, -R8, R22 ;  /* 0x800000081808722b */ /* 0x000fe20000000016 */
[----:B------:R-:W-:-:S09]  /*22b0*/  IMAD.MOV.U32 R26, RZ, RZ, RZ ;  /* 0x000000ffff1a7224 */ /* 0x000fd200078e00ff */
[C---:B------:R-:W-:Y:S02]  /*22c0*/  FSETP.NEU.AND P0, PT, R9.reuse, RZ, PT ;  /* 0x000000ff0900720b */ /* 0x040fe40003f0d000 */
[----:B------:R-:W-:-:S04]  /*22d0*/  LOP3.LUT R6, R9, 0x80000000, R7, 0x48, !PT ;  /* 0x8000000009067812 */ /* 0x000fc800078e4807 */
[----:B------:R-:W-:-:S07]  /*22e0*/  LOP3.LUT R27, R6, R27, RZ, 0xfc, !PT ;  /* 0x0000001b061b7212 */ /* 0x000fce00078efcff */
[----:B------:R-:W-:Y:S05]  /*22f0*/  @!P0 BRA `(.L_x_15) ;  /* 0x00000000007c8947 */ /* 0x000fea0003800000 */
[----:B------:R-:W-:Y:S01]  /*2300*/  IMAD.MOV R9, RZ, RZ, -R11 ;  /* 0x000000ffff097224 */ /* 0x000fe200078e0a0b */
[----:B------:R-:W-:Y:S01]  /*2310*/  IADD3 R11, PT, PT, -R11, -0x43300000, RZ ;  /* 0xbcd000000b0b7810 */ /* 0x000fe20007ffe1ff */
[----:B------:R-:W-:-:S06]  /*2320*/  IMAD.MOV.U32 R8, RZ, RZ, RZ ;  /* 0x000000ffff087224 */ /* 0x000fcc00078e00ff */
[----:B------:R-:W-:Y:S02]  /*2330*/  DFMA R8, R30, -R8, R24 ;  /* 0x800000081e08722b */ /* 0x000fe40000000018 */
[----:B------:R-:W-:-:S08]  /*2340*/  DMUL.RP R24, R24, R26 ;  /* 0x0000001a18187228 */ /* 0x000fd00000008000 */
[----:B------:R-:W-:Y:S02]  /*2350*/  FSETP.NEU.AND P0, PT, |R9|, R11, PT ;  /* 0x0000000b0900720b */ /* 0x000fe40003f0d200 */
[----:B------:R-:W-:Y:S02]  /*2360*/  LOP3.LUT R5, R25, R6, RZ, 0x3c, !PT ;  /* 0x0000000619057212 */ /* 0x000fe400078e3cff */
[----:B------:R-:W-:Y:S02]  /*2370*/  FSEL R30, R24, R30, !P0 ;  /* 0x0000001e181e7208 */ /* 0x000fe40004000000 */
[----:B------:R-:W-:Y:S01]  /*2380*/  FSEL R31, R5, R31, !P0 ;  /* 0x0000001f051f7208 */ /* 0x000fe20004000000 */
[----:B------:R-:W-:Y:S06]  /*2390*/  BRA `(.L_x_15) ;  /* 0x0000000000547947 */ /* 0x000fec0003800000 */
.L_x_14:
[----:B------:R-:W-:-:S14]  /*23a0*/  DSETP.NAN.AND P0, PT, R10, R10, PT ;  /* 0x0000000a0a00722a */ /* 0x000fdc0003f08000 */
[----:B------:R-:W-:Y:S05]  /*23b0*/  @P0 BRA `(.L_x_16) ;  /* 0x0000000000440947 */ /* 0x000fea0003800000 */
[----:B------:R-:W-:-:S14]  /*23c0*/  DSETP.NAN.AND P0, PT, R6, R6, PT ;  /* 0x000000060600722a */ /* 0x000fdc0003f08000 */
[----:B------:R-:W-:Y:S05]  /*23d0*/  @P0 BRA `(.L_x_17) ;  /* 0x0000000000300947 */ /* 0x000fea0003800000 */
[----:B------:R-:W-:Y:S01]  /*23e0*/  ISETP.NE.AND P0, PT, R27, R28, PT ;  /* 0x0000001c1b00720c */ /* 0x000fe20003f05270 */
[----:B------:R-:W-:Y:S02]  /*23f0*/  IMAD.MOV.U32 R30, RZ, RZ, 0x0 ;  /* 0x00000000ff1e7424 */ /* 0x000fe400078e00ff */
[----:B------:R-:W-:-:S10]  /*2400*/  IMAD.MOV.U32 R31, RZ, RZ, -0x80000 ;  /* 0xfff80000ff1f7424 */ /* 0x000fd400078e00ff */
[----:B------:R-:W-:Y:S05]  /*2410*/  @!P0 BRA `(.L_x_15) ;  /* 0x0000000000348947 */ /* 0x000fea0003800000 */
[----:B------:R-:W-:Y:S02]  /*2420*/  ISETP.NE.AND P0, PT, R27, 0x7ff00000, PT ;  /* 0x7ff000001b00780c */ /* 0x000fe40003f05270 */
[----:B------:R-:W-:Y:S02]  /*2430*/  LOP3.LUT R31, R11, 0x80000000, R7, 0x48, !PT ;  /* 0x800000000b1f7812 */ /* 0x000fe400078e4807 */
[----:B------:R-:W-:-:S13]  /*2440*/  ISETP.EQ.OR P0, PT, R28, RZ, !P0 ;  /* 0x000000ff1c00720c */ /* 0x000fda0004702670 */
[----:B------:R-:W-:Y:S01]  /*2450*/  @P0 LOP3.LUT R5, R31, 0x7ff00000, RZ, 0xfc, !PT ;  /* 0x7ff000001f050812 */ /* 0x000fe200078efcff */
[----:B------:R-:W-:Y:S02]  /*2460*/  @!P0 IMAD.MOV.U32 R30, RZ, RZ, RZ ;  /* 0x000000ffff1e8224 */ /* 0x000fe400078e00ff */
[----:B------:R-:W-:Y:S02]  /*2470*/  @P0 IMAD.MOV.U32 R30, RZ, RZ, RZ ;  /* 0x000000ffff1e0224 */ /* 0x000fe400078e00ff */
[----:B------:R-:W-:Y:S01]  /*2480*/  @P0 IMAD.MOV.U32 R31, RZ, RZ, R5 ;  /* 0x000000ffff1f0224 */ /* 0x000fe200078e0005 */
[----:B------:R-:W-:Y:S06]  /*2490*/  BRA `(.L_x_15) ;  /* 0x0000000000147947 */ /* 0x000fec0003800000 */
.L_x_17:
[----:B------:R-:W-:Y:S01]  /*24a0*/  LOP3.LUT R31, R7, 0x80000, RZ, 0xfc, !PT ;  /* 0x00080000071f7812 */ /* 0x000fe200078efcff */
[----:B------:R-:W-:Y:S01]  /*24b0*/  IMAD.MOV.U32 R30, RZ, RZ, R6 ;  /* 0x000000ffff1e7224 */ /* 0x000fe200078e0006 */
[----:B------:R-:W-:Y:S06]  /*24c0*/  BRA `(.L_x_15) ;  /* 0x0000000000087947 */ /* 0x000fec0003800000 */
.L_x_16:
[----:B------:R-:W-:Y:S01]  /*24d0*/  LOP3.LUT R31, R11, 0x80000, RZ, 0xfc, !PT ;  /* 0x000800000b1f7812 */ /* 0x000fe200078efcff */
[----:B------:R-:W-:-:S07]  /*24e0*/  IMAD.MOV.U32 R30, RZ, RZ, R10 ;  /* 0x000000ffff1e7224 */ /* 0x000fce00078e000a */
.L_x_15:
[----:B------:R-:W-:Y:S05]  /*24f0*/  BSYNC.RECONVERGENT B1 ;  /* 0x0000000000017941 */ /* 0x000fea0003800200 */
.L_x_13:
[----:B------:R-:W-:Y:S02]  /*2500*/  IMAD.MOV.U32 R6, RZ, RZ, R0 ;  /* 0x000000ffff067224 */ /* 0x000fe400078e0000 */
[----:B------:R-:W-:-:S04]  /*2510*/  IMAD.MOV.U32 R7, RZ, RZ, 0x0 ;  /* 0x00000000ff077424 */ /* 0x000fc800078e00ff */
[----:B------:R-:W-:Y:S05]  /*2520*/  RET.REL.NODEC R6 `(_Z15ff_ms_tabulatedP7double2S0_PdPKdS3_S3_S3_S3_S3_) ;  /* 0xffffffd806b47950 */ /* 0x000fea0003c3ffff */
.L_x_18:
[----:B------:R-:W-:-:S00]  /*2530*/  BRA `(.L_x_18) ;  /* 0xfffffffc00fc7947 */ /* 0x000fc0000383ffff */
[----:B------:R-:W-:-:S00]  /*2540*/  NOP ;  /* 0x0000000000007918 */ /* 0x000fc00000000000 */
        /* <DEDUP_REMOVED lines=11> */
.L_x_19:


//--------------------- .nv.shared.reserved.0     --------------------------
	.section	.nv.shared.reserved.0,"aw",@nobits
	.weak		__nv_reservedSMEM_offset_0_alias
	.size		__nv_reservedSMEM_offset_0_alias, 0, 64
	.other		__nv_reservedSMEM_offset_0_alias,@"STO_CUDA_RESERVED_SHARED STV_DEFAULT"
__nv_reservedSMEM_offset_0_alias:
	.zero		0
	.zero		64


//--------------------- .nv.constant0._Z15ff_ms_tabulatedP7double2S0_PdPKdS3_S3_S3_S3_S3_ --------------------------
	.section	.nv.constant0._Z15ff_ms_tabulatedP7double2S0_PdPKdS3_S3_S3_S3_S3_,"a",@progbits
	.sectionflags	@""
	.align	4
.nv.constant0._Z15ff_ms_tabulatedP7double2S0_PdPKdS3_S3_S3_S3_S3_:
	.zero		968


//--------------------- SYMBOLS --------------------------

	.type		.nv.reservedSmem.offset0,@object
	.size		.nv.reservedSmem.offset0,0x4
